	.target	sm_90a

	.elftype	@"ET_EXEC"


//--------------------- .note.nv.tkinfo           --------------------------
	.section	.note.nv.tkinfo,"",@"SHT_NOTE"
	.sectionflags	@"SHF_NOTE_NV_TKINFO"
	.tkinfo
        /*0018*/ 	.word	0x00000002
        /*0030*/ 	.string	""
        /*0030*/ 	.string	"ptxas"
        /*0030*/ 	.string	"Cuda compilation tools, release 13.0, V13.0.88"
        /*0030*/ 	.string	"Build cuda_13.0.r13.0/compiler.36424714_0"
        /*0030*/ 	.string	"-arch sm_90a -m 64 "



//--------------------- .note.nv.cuinfo           --------------------------
	.section	.note.nv.cuinfo,"",@"SHT_NOTE"
	.sectionflags	@"SHF_NOTE_NV_CUINFO"
        /*0018*/ 	.short	0x0002
        /*001a*/ 	.short	0x005a
        /*001c*/ 	.short	0x0082
	.zero		2


//--------------------- .nv.info                  --------------------------
	.section	.nv.info,"",@"SHT_CUDA_INFO"
	.align	4


	//----- nvinfo : EIATTR_REGCOUNT
	.align		4
        /*0000*/ 	.byte	0x04, 0x2f
        /*0002*/ 	.short	(.L_15 - .L_14)
	.align		4
.L_14:
        /*0004*/ 	.word	index@(_ZN7cutlass13device_kernelINS_4gemm6kernel13GemmUniversalIN4cute5tupleIJiiiiEEENS1_10collective13CollectiveMmaINS1_34MainloopSm90TmaGmmaWarpSpecializedILi3ENS5_IJNS4_1CILi1EEENSA_ILi2EEESB_EEENS1_35KernelTmaWarpSpecializedCooperativeEEENS5_IJNSA_ILi256EEENSA_ILi64EEENSA_ILi128EEEEEENS_10tfloat32_tENS5_IJlSB_lEEESK_SL_NS4_8TiledMMAINS4_8MMA_AtomIJNS4_4SM904GMMA29MMA_64x64x8_F32TF32TF32_SS_TNILNSP_7ScaleInE1ELSR_1EEEEEENS4_6LayoutINS5_IJSC_SB_SB_EEENS5_IJSB_NSA_ILi0EEESW_EEEEENS5_IJNS4_10UnderscoreESZ_SZ_EEEEENS4_23SM90_TMA_LOAD_MULTICASTENS4_14ComposedLayoutINS4_7SwizzleILi3ELi4ELi3EEENS4_18smem_ptr_flag_bitsILi32EEENSU_INS5_IJNSA_ILi8EEENSA_ILi32EEEEEENS5_IJS19_SB_EEEEEEEvNS4_8identityENS4_13SM90_TMA_LOADES1D_vS1E_EENS_8epilogue10collective6detail29Sm90TmaWarpSpecializedAdapterINS1I_15DefaultEpilogueISK_SL_SL_NS1H_6thread17LinearCombinationISK_Li1EffLNS1M_9ScaleType4KindE0ELNS_15FloatRoundStyleE2ESK_EENS1_15EpilogueDefaultEEEEEvvEEEEvNT_6ParamsE)
        /*0008*/ 	.word	0x000000a8


	//----- nvinfo : EIATTR_FRAME_SIZE
	.align		4
.L_15:
        /*000c*/ 	.byte	0x04, 0x11
        /*000e*/ 	.short	(.L_17 - .L_16)
	.align		4
.L_16:
        /*0010*/ 	.word	index@(_ZN7cutlass13device_kernelINS_4gemm6kernel13GemmUniversalIN4cute5tupleIJiiiiEEENS1_10collective13CollectiveMmaINS1_34MainloopSm90TmaGmmaWarpSpecializedILi3ENS5_IJNS4_1CILi1EEENSA_ILi2EEESB_EEENS1_35KernelTmaWarpSpecializedCooperativeEEENS5_IJNSA_ILi256EEENSA_ILi64EEENSA_ILi128EEEEEENS_10tfloat32_tENS5_IJlSB_lEEESK_SL_NS4_8TiledMMAINS4_8MMA_AtomIJNS4_4SM904GMMA29MMA_64x64x8_F32TF32TF32_SS_TNILNSP_7ScaleInE1ELSR_1EEEEEENS4_6LayoutINS5_IJSC_SB_SB_EEENS5_IJSB_NSA_ILi0EEESW_EEEEENS5_IJNS4_10UnderscoreESZ_SZ_EEEEENS4_23SM90_TMA_LOAD_MULTICASTENS4_14ComposedLayoutINS4_7SwizzleILi3ELi4ELi3EEENS4_18smem_ptr_flag_bitsILi32EEENSU_INS5_IJNSA_ILi8EEENSA_ILi32EEEEEENS5_IJS19_SB_EEEEEEEvNS4_8identityENS4_13SM90_TMA_LOADES1D_vS1E_EENS_8epilogue10collective6detail29Sm90TmaWarpSpecializedAdapterINS1I_15DefaultEpilogueISK_SL_SL_NS1H_6thread17LinearCombinationISK_Li1EffLNS1M_9ScaleType4KindE0ELNS_15FloatRoundStyleE2ESK_EENS1_15EpilogueDefaultEEEEEvvEEEEvNT_6ParamsE)
        /*0014*/ 	.word	0x00000000


	//----- nvinfo : EIATTR_MIN_STACK_SIZE
	.align		4
.L_17:
        /*0018*/ 	.byte	0x04, 0x12
        /*001a*/ 	.short	(.L_19 - .L_18)
	.align		4
.L_18:
        /*001c*/ 	.word	index@(_ZN7cutlass13device_kernelINS_4gemm6kernel13GemmUniversalIN4cute5tupleIJiiiiEEENS1_10collective13CollectiveMmaINS1_34MainloopSm90TmaGmmaWarpSpecializedILi3ENS5_IJNS4_1CILi1EEENSA_ILi2EEESB_EEENS1_35KernelTmaWarpSpecializedCooperativeEEENS5_IJNSA_ILi256EEENSA_ILi64EEENSA_ILi128EEEEEENS_10tfloat32_tENS5_IJlSB_lEEESK_SL_NS4_8TiledMMAINS4_8MMA_AtomIJNS4_4SM904GMMA29MMA_64x64x8_F32TF32TF32_SS_TNILNSP_7ScaleInE1ELSR_1EEEEEENS4_6LayoutINS5_IJSC_SB_SB_EEENS5_IJSB_NSA_ILi0EEESW_EEEEENS5_IJNS4_10UnderscoreESZ_SZ_EEEEENS4_23SM90_TMA_LOAD_MULTICASTENS4_14ComposedLayoutINS4_7SwizzleILi3ELi4ELi3EEENS4_18smem_ptr_flag_bitsILi32EEENSU_INS5_IJNSA_ILi8EEENSA_ILi32EEEEEENS5_IJS19_SB_EEEEEEEvNS4_8identityENS4_13SM90_TMA_LOADES1D_vS1E_EENS_8epilogue10collective6detail29Sm90TmaWarpSpecializedAdapterINS1I_15DefaultEpilogueISK_SL_SL_NS1H_6thread17LinearCombinationISK_Li1EffLNS1M_9ScaleType4KindE0ELNS_15FloatRoundStyleE2ESK_EENS1_15EpilogueDefaultEEEEEvvEEEEvNT_6ParamsE)
        /*0020*/ 	.word	0x00000000
.L_19:


//--------------------- .nv.compat                --------------------------
	.section	.nv.compat,"",@"SHT_CUDA_COMPAT_INFO"
	.align	4
        /*0000*/ 	.byte	0x02, 0x09, 0x01, 0x00, 0x02, 0x02, 0x04, 0x00, 0x02, 0x05, 0x05, 0x00, 0x03, 0x07, 0x01, 0x01
        /*0010*/ 	.byte	0x02, 0x03, 0x01, 0x00, 0x02, 0x06, 0x01, 0x00, 0x04, 0x0b, 0x08, 0x00, 0x00, 0x00, 0x00, 0x00
        /*0020*/ 	.byte	0x00, 0x00, 0x00, 0x00


//--------------------- .nv.info._ZN7cutlass13device_kernelINS_4gemm6kernel13GemmUniversalIN4cute5tupleIJiiiiEEENS1_10collective13CollectiveMmaINS1_34MainloopSm90TmaGmmaWarpSpecializedILi3ENS5_IJNS4_1CILi1EEENSA_ILi2EEESB_EEENS1_35KernelTmaWarpSpecializedCooperativeEEENS5_IJNSA_ILi256EEENSA_ILi64EEENSA_ILi128EEEEEENS_10tfloat32_tENS5_IJlSB_lEEESK_SL_NS4_8TiledMMAINS4_8MMA_AtomIJNS4_4SM904GMMA29MMA_64x64x8_F32TF32TF32_SS_TNILNSP_7ScaleInE1ELSR_1EEEEEENS4_6LayoutINS5_IJSC_SB_SB_EEENS5_IJSB_NSA_ILi0EEESW_EEEEENS5_IJNS4_10UnderscoreESZ_SZ_EEEEENS4_23SM90_TMA_LOAD_MULTICASTENS4_14ComposedLayoutINS4_7SwizzleILi3ELi4ELi3EEENS4_18smem_ptr_flag_bitsILi32EEENSU_INS5_IJNSA_ILi8EEENSA_ILi32EEEEEENS5_IJS19_SB_EEEEEEEvNS4_8identityENS4_13SM90_TMA_LOADES1D_vS1E_EENS_8epilogue10collective6detail29Sm90TmaWarpSpecializedAdapterINS1I_15DefaultEpilogueISK_SL_SL_NS1H_6thread17LinearCombinationISK_Li1EffLNS1M_9ScaleType4KindE0ELNS_15FloatRoundStyleE2ESK_EENS1_15EpilogueDefaultEEEEEvvEEEEvNT_6ParamsE --------------------------
	.section	.nv.info._ZN7cutlass13device_kernelINS_4gemm6kernel13GemmUniversalIN4cute5tupleIJiiiiEEENS1_10collective13CollectiveMmaINS1_34MainloopSm90TmaGmmaWarpSpecializedILi3ENS5_IJNS4_1CILi1EEENSA_ILi2EEESB_EEENS1_35KernelTmaWarpSpecializedCooperativeEEENS5_IJNSA_ILi256EEENSA_ILi64EEENSA_ILi128EEEEEENS_10tfloat32_tENS5_IJlSB_lEEESK_SL_NS4_8TiledMMAINS4_8MMA_AtomIJNS4_4SM904GMMA29MMA_64x64x8_F32TF32TF32_SS_TNILNSP_7ScaleInE1ELSR_1EEEEEENS4_6LayoutINS5_IJSC_SB_SB_EEENS5_IJSB_NSA_ILi0EEESW_EEEEENS5_IJNS4_10UnderscoreESZ_SZ_EEEEENS4_23SM90_TMA_LOAD_MULTICASTENS4_14ComposedLayoutINS4_7SwizzleILi3ELi4ELi3EEENS4_18smem_ptr_flag_bitsILi32EEENSU_INS5_IJNSA_ILi8EEENSA_ILi32EEEEEENS5_IJS19_SB_EEEEEEEvNS4_8identityENS4_13SM90_TMA_LOADES1D_vS1E_EENS_8epilogue10collective6detail29Sm90TmaWarpSpecializedAdapterINS1I_15DefaultEpilogueISK_SL_SL_NS1H_6thread17LinearCombinationISK_Li1EffLNS1M_9ScaleType4KindE0ELNS_15FloatRoundStyleE2ESK_EENS1_15EpilogueDefaultEEEEEvvEEEEvNT_6ParamsE,"",@"SHT_CUDA_INFO"
	.sectionflags	@""
	.align	4


	//----- nvinfo : EIATTR_CUDA_API_VERSION
	.align		4
        /*0000*/ 	.byte	0x04, 0x37
        /*0002*/ 	.short	(.L_21 - .L_20)
.L_20:
        /*0004*/ 	.word	0x00000082


	//----- nvinfo : EIATTR_KPARAM_INFO
	.align		4
.L_21:
        /*0008*/ 	.byte	0x04, 0x17
        /*000a*/ 	.short	(.L_23 - .L_22)
.L_22:
        /*000c*/ 	.word	0x00000000
        /*0010*/ 	.short	0x0000
        /*0012*/ 	.short	0x0070
        /*0014*/ 	.byte	0x00, 0xf0, 0x01, 0x10


	//----- nvinfo : EIATTR_SPARSE_MMA_MASK
	.align		4
.L_23:
        /*0018*/ 	.byte	0x03, 0x50
        /*001a*/ 	.short	0x0000


	//----- nvinfo : EIATTR_MAXREG_COUNT
	.align		4
        /*001c*/ 	.byte	0x03, 0x1b
        /*001e*/ 	.short	0x00a8


	//----- nvinfo : EIATTR_NUM_BARRIERS
	.align		4
        /*0020*/ 	.byte	0x02, 0x4c
        /*0022*/ 	.byte	0x01
	.zero		1


	//----- nvinfo : EIATTR_EXTERNS
	.align		4
        /*0024*/ 	.byte	0x04, 0x0f
        /*0026*/ 	.short	(.L_25 - .L_24)


	//   ....[0]....
	.align		4
.L_24:
        /*0028*/ 	.word	index@(__assertfail)


	//----- nvinfo : EIATTR_MERCURY_ISA_VERSION
	.align		4
.L_25:
        /*002c*/ 	.byte	0x03, 0x5f
        /*002e*/ 	.short	0x0101


	//----- nvinfo : EIATTR_INT_WARP_WIDE_INSTR_OFFSETS
	.align		4
        /*0030*/ 	.byte	0x04, 0x31
        /*0032*/ 	.short	(.L_27 - .L_26)


	//   ....[0]....
.L_26:
        /*0034*/ 	.word	0x00000460


	//   ....[1]....
        /*0038*/ 	.word	0x00000480


	//   ....[2]....
        /*003c*/ 	.word	0x00000610


	//   ....[3]....
        /*0040*/ 	.word	0x00003540


	//----- nvinfo : EIATTR_COOP_GROUP_MASK_REGIDS
	.align		4
.L_27:
        /*0044*/ 	.byte	0x04, 0x29
        /*0046*/ 	.short	(.L_29 - .L_28)


	//   ....[0]....
.L_28:
        /*0048*/ 	.word	0xffffffff


	//   ....[1]....
        /*004c*/ 	.word	0xffffffff


	//   ....[2]....
        /*0050*/ 	.word	0xffffffff


	//   ....[3]....
        /*0054*/ 	.word	0xffffffff


	//   ....[4]....
        /*0058*/ 	.word	0xffffffff


	//   ....[5]....
        /*005c*/ 	.word	0xffffffff


	//----- nvinfo : EIATTR_COOP_GROUP_INSTR_OFFSETS
	.align		4
.L_29:
        /*0060*/ 	.byte	0x04, 0x28
        /*0062*/ 	.short	(.L_31 - .L_30)


	//   ....[0]....
.L_30:
        /*0064*/ 	.word	0x00000060


	//   ....[1]....
        /*0068*/ 	.word	0x00000070


	//   ....[2]....
        /*006c*/ 	.word	0x00000130


	//   ....[3]....
        /*0070*/ 	.word	0x000002a0


	//   ....[4]....
        /*0074*/ 	.word	0x00000770


	//   ....[5]....
        /*0078*/ 	.word	0x00001430


	//----- nvinfo : EIATTR_REG_RECONFIG
	.align		4
.L_31:
        /*007c*/ 	.byte	0x01, 0x54
	.zero		2


	//----- nvinfo : EIATTR_SYSCALL_OFFSETS
	.align		4
        /*0080*/ 	.byte	0x04, 0x46
        /*0082*/ 	.short	(.L_33 - .L_32)


	//   ....[0]....
.L_32:
        /*0084*/ 	.word	0x00001620


	//----- nvinfo : EIATTR_MBARRIER_INSTR_OFFSETS
	.align		4
.L_33:
        /*0088*/ 	.byte	0x04, 0x39
        /*008a*/ 	.short	(.L_35 - .L_34)


	//   ....[0]....
.L_34:
        /*008c*/ 	.word	0x00000230
        /*0090*/ 	.word	0x000000ff
        /*0094*/ 	.word	0x00000000
        /*0098*/ 	.short	0x0100
        /*009a*/ 	.byte	0x08
	.zero		1


	//   ....[1]....
        /*009c*/ 	.word	0x00000240
        /*00a0*/ 	.word	0x000000ff
        /*00a4*/ 	.word	0x00000018
        /*00a8*/ 	.short	0x0100
        /*00aa*/ 	.byte	0x08
	.zero		1


	//   ....[2]....
        /*00ac*/ 	.word	0x00000250
        /*00b0*/ 	.word	0x000000ff
        /*00b4*/ 	.word	0x00000008
        /*00b8*/ 	.short	0x0100
        /*00ba*/ 	.byte	0x08
	.zero		1


	//   ....[3]....
        /*00bc*/ 	.word	0x00000260
        /*00c0*/ 	.word	0x000000ff
        /*00c4*/ 	.word	0x00000020
        /*00c8*/ 	.short	0x0100
        /*00ca*/ 	.byte	0x08
	.zero		1


	//   ....[4]....
        /*00cc*/ 	.word	0x00000270
        /*00d0*/ 	.word	0x000000ff
        /*00d4*/ 	.word	0x00000010
        /*00d8*/ 	.short	0x0100
        /*00da*/ 	.byte	0x08
	.zero		1


	//   ....[5]....
        /*00dc*/ 	.word	0x00000280
        /*00e0*/ 	.word	0x000000ff
        /*00e4*/ 	.word	0x00000028
        /*00e8*/ 	.short	0x0100
        /*00ea*/ 	.byte	0x08
	.zero		1


	//   ....[6]....
        /*00ec*/ 	.word	0x000006a0
        /*00f0*/ 	.word	0x000000ff
        /*00f4*/ 	.word	0x00000040
        /*00f8*/ 	.short	0x0100
        /*00fa*/ 	.byte	0x06
	.zero		1


	//   ....[7]....
        /*00fc*/ 	.word	0x00000720
        /*0100*/ 	.word	0x000000ff
        /*0104*/ 	.word	0x00000048
        /*0108*/ 	.short	0x0100
        /*010a*/ 	.byte	0x06
	.zero		1


	//   ....[8]....
        /*010c*/ 	.word	0x000016e0
        /*0110*/ 	.word	0x00000003
        /*0114*/ 	.word	0x00000000
        /*0118*/ 	.short	0x010a
        /*011a*/ 	.byte	0x3f
	.zero		1


	//   ....[9]....
        /*011c*/ 	.word	0x00001740
        /*0120*/ 	.word	0x00000003
        /*0124*/ 	.word	0x00000000
        /*0128*/ 	.short	0x010a
        /*012a*/ 	.byte	0x3f
	.zero		1


	//   ....[10]....
        /*012c*/ 	.word	0x00002610
        /*0130*/ 	.word	0x00000005
        /*0134*/ 	.word	0x00000000
        /*0138*/ 	.short	0x010a
        /*013a*/ 	.byte	0x3f
	.zero		1


	//   ....[11]....
        /*013c*/ 	.word	0x00002650
        /*0140*/ 	.word	0x00000005
        /*0144*/ 	.word	0x00000000
        /*0148*/ 	.short	0x010a
        /*014a*/ 	.byte	0x3f
	.zero		1


	//   ....[12]....
        /*014c*/ 	.word	0x000033f0
        /*0150*/ 	.word	0x00000004
        /*0154*/ 	.word	0x00000000
        /*0158*/ 	.short	0x0101
        /*015a*/ 	.byte	0x3f
	.zero		1


	//   ....[13]....
        /*015c*/ 	.word	0x000035e0
        /*0160*/ 	.word	0x00000000
        /*0164*/ 	.word	0x00000000
        /*0168*/ 	.short	0x0101
        /*016a*/ 	.byte	0x3f
	.zero		1


	//   ....[14]....
        /*016c*/ 	.word	0x00008eb0
        /*0170*/ 	.word	0x00000017
        /*0174*/ 	.word	0x00000018
        /*0178*/ 	.short	0x010a
        /*017a*/ 	.byte	0x3f
	.zero		1


	//   ....[15]....
        /*017c*/ 	.word	0x00009460
        /*0180*/ 	.word	0x00000006
        /*0184*/ 	.word	0x00000048
        /*0188*/ 	.short	0x0101
        /*018a*/ 	.byte	0x3f
	.zero		1


	//   ....[16]....
        /*018c*/ 	.word	0x00009ba0
        /*0190*/ 	.word	0x00000007
        /*0194*/ 	.word	0x00000000
        /*0198*/ 	.short	0x010a
        /*019a*/ 	.byte	0x3f
	.zero		1


	//   ....[17]....
        /*019c*/ 	.word	0x00009c20
        /*01a0*/ 	.word	0x00000004
        /*01a4*/ 	.word	0x00000000
        /*01a8*/ 	.short	0x010a
        /*01aa*/ 	.byte	0x3f
	.zero		1


	//   ....[18]....
        /*01ac*/ 	.word	0x00009cb0
        /*01b0*/ 	.word	0x00000005
        /*01b4*/ 	.word	0x00000000
        /*01b8*/ 	.short	0x010a
        /*01ba*/ 	.byte	0x3f
	.zero		1


	//   ....[19]....
        /*01bc*/ 	.word	0x00009d10
        /*01c0*/ 	.word	0x00000003
        /*01c4*/ 	.word	0x00000000
        /*01c8*/ 	.short	0x010a
        /*01ca*/ 	.byte	0x3f
	.zero		1


	//   ....[20]....
        /*01cc*/ 	.word	0x00009d60
        /*01d0*/ 	.word	0x00000005
        /*01d4*/ 	.word	0x00000000
        /*01d8*/ 	.short	0x010a
        /*01da*/ 	.byte	0x3f
	.zero		1


	//   ....[21]....
        /*01dc*/ 	.word	0x00009e30
        /*01e0*/ 	.word	0x00000017
        /*01e4*/ 	.word	0x00000018
        /*01e8*/ 	.short	0x010a
        /*01ea*/ 	.byte	0x3f
	.zero		1


	//   ....[22]....
        /*01ec*/ 	.word	0x00009f00
        /*01f0*/ 	.word	0x00000007
        /*01f4*/ 	.word	0x00000000
        /*01f8*/ 	.short	0x010a
        /*01fa*/ 	.byte	0x3f
	.zero		1


	//   ....[23]....
        /*01fc*/ 	.word	0x00009f50
        /*0200*/ 	.word	0x00000004
        /*0204*/ 	.word	0x00000000
        /*0208*/ 	.short	0x010a
        /*020a*/ 	.byte	0x3f
	.zero		1


	//----- nvinfo : EIATTR_NUM_MBARRIERS
	.align		4
.L_35:
        /*020c*/ 	.byte	0x03, 0x38
        /*020e*/ 	.short	0x0008


	//----- nvinfo : EIATTR_EXIT_INSTR_OFFSETS
	.align		4
        /*0210*/ 	.byte	0x04, 0x1c
        /*0212*/ 	.short	(.L_37 - .L_36)


	//   ....[0]....
.L_36:
        /*0214*/ 	.word	0x00000950


	//   ....[1]....
        /*0218*/ 	.word	0x00001170


	//   ....[2]....
        /*021c*/ 	.word	0x00008640


	//   ....[3]....
        /*0220*/ 	.word	0x00008ba0


	//   ....[4]....
        /*0224*/ 	.word	0x00009d00


	//----- nvinfo : EIATTR_MAX_THREADS
	.align		4
.L_37:
        /*0228*/ 	.byte	0x04, 0x05
        /*022a*/ 	.short	(.L_39 - .L_38)
.L_38:
        /*022c*/ 	.word	0x00000180
        /*0230*/ 	.word	0x00000001
        /*0234*/ 	.word	0x00000001


	//----- nvinfo : EIATTR_CRS_STACK_SIZE
	.align		4
.L_39:
        /*0238*/ 	.byte	0x04, 0x1e
        /*023a*/ 	.short	(.L_41 - .L_40)
.L_40:
        /*023c*/ 	.word	0x00000000


	//----- nvinfo : EIATTR_CBANK_PARAM_SIZE
	.align		4
.L_41:
        /*0240*/ 	.byte	0x03, 0x19
        /*0242*/ 	.short	0x0470


	//----- nvinfo : EIATTR_PARAM_CBANK
	.align		4
        /*0244*/ 	.byte	0x04, 0x0a
        /*0246*/ 	.short	(.L_43 - .L_42)
	.align		4
.L_42:
        /*0248*/ 	.word	index@(.nv.constant0._ZN7cutlass13device_kernelINS_4gemm6kernel13GemmUniversalIN4cute5tupleIJiiiiEEENS1_10collective13CollectiveMmaINS1_34MainloopSm90TmaGmmaWarpSpecializedILi3ENS5_IJNS4_1CILi1EEENSA_ILi2EEESB_EEENS1_35KernelTmaWarpSpecializedCooperativeEEENS5_IJNSA_ILi256EEENSA_ILi64EEENSA_ILi128EEEEEENS_10tfloat32_tENS5_IJlSB_lEEESK_SL_NS4_8TiledMMAINS4_8MMA_AtomIJNS4_4SM904GMMA29MMA_64x64x8_F32TF32TF32_SS_TNILNSP_7ScaleInE1ELSR_1EEEEEENS4_6LayoutINS5_IJSC_SB_SB_EEENS5_IJSB_NSA_ILi0EEESW_EEEEENS5_IJNS4_10UnderscoreESZ_SZ_EEEEENS4_23SM90_TMA_LOAD_MULTICASTENS4_14ComposedLayoutINS4_7SwizzleILi3ELi4ELi3EEENS4_18smem_ptr_flag_bitsILi32EEENSU_INS5_IJNSA_ILi8EEENSA_ILi32EEEEEENS5_IJS19_SB_EEEEEEEvNS4_8identityENS4_13SM90_TMA_LOADES1D_vS1E_EENS_8epilogue10collective6detail29Sm90TmaWarpSpecializedAdapterINS1I_15DefaultEpilogueISK_SL_SL_NS1H_6thread17LinearCombinationISK_Li1EffLNS1M_9ScaleType4KindE0ELNS_15FloatRoundStyleE2ESK_EENS1_15EpilogueDefaultEEEEEvvEEEEvNT_6ParamsE)
        /*024c*/ 	.short	0x0210
        /*024e*/ 	.short	0x0470


	//----- nvinfo : EIATTR_SW_WAR
	.align		4
.L_43:
        /*0250*/ 	.byte	0x04, 0x36
        /*0252*/ 	.short	(.L_45 - .L_44)
.L_44:
        /*0254*/ 	.word	0x00000008
.L_45:


//--------------------- .nv.callgraph             --------------------------
	.section	.nv.callgraph,"",@"SHT_CUDA_CALLGRAPH"
	.align	4
	.sectionentsize	8
	.align		4
        /*0000*/ 	.word	0x00000000
	.align		4
        /*0004*/ 	.word	0xffffffff
	.align		4
        /*0008*/ 	.word	index@(_ZN7cutlass13device_kernelINS_4gemm6kernel13GemmUniversalIN4cute5tupleIJiiiiEEENS1_10collective13CollectiveMmaINS1_34MainloopSm90TmaGmmaWarpSpecializedILi3ENS5_IJNS4_1CILi1EEENSA_ILi2EEESB_EEENS1_35KernelTmaWarpSpecializedCooperativeEEENS5_IJNSA_ILi256EEENSA_ILi64EEENSA_ILi128EEEEEENS_10tfloat32_tENS5_IJlSB_lEEESK_SL_NS4_8TiledMMAINS4_8MMA_AtomIJNS4_4SM904GMMA29MMA_64x64x8_F32TF32TF32_SS_TNILNSP_7ScaleInE1ELSR_1EEEEEENS4_6LayoutINS5_IJSC_SB_SB_EEENS5_IJSB_NSA_ILi0EEESW_EEEEENS5_IJNS4_10UnderscoreESZ_SZ_EEEEENS4_23SM90_TMA_LOAD_MULTICASTENS4_14ComposedLayoutINS4_7SwizzleILi3ELi4ELi3EEENS4_18smem_ptr_flag_bitsILi32EEENSU_INS5_IJNSA_ILi8EEENSA_ILi32EEEEEENS5_IJS19_SB_EEEEEEEvNS4_8identityENS4_13SM90_TMA_LOADES1D_vS1E_EENS_8epilogue10collective6detail29Sm90TmaWarpSpecializedAdapterINS1I_15DefaultEpilogueISK_SL_SL_NS1H_6thread17LinearCombinationISK_Li1EffLNS1M_9ScaleType4KindE0ELNS_15FloatRoundStyleE2ESK_EENS1_15EpilogueDefaultEEEEEvvEEEEvNT_6ParamsE)
	.align		4
        /*000c*/ 	.word	index@(__assertfail)
	.align		4
        /*0010*/ 	.word	0x00000000
	.align		4
        /*0014*/ 	.word	0xfffffffe
	.align		4
        /*0018*/ 	.word	0x00000000
	.align		4
        /*001c*/ 	.word	0xfffffffd
	.align		4
        /*0020*/ 	.word	0x00000000
	.align		4
        /*0024*/ 	.word	0xfffffffc


//--------------------- .nv.constant4             --------------------------
	.section	.nv.constant4,"a",@progbits
	.align	8
	.align		8
.nv.constant4:
        /*0000*/ 	.dword	__assertfail
	.align		8
        /*0008*/ 	.dword	__unnamed_1
	.align		8
        /*0010*/ 	.dword	_ZN39_INTERNAL_5501e94c_4_k_cu_3d052f9f_58164cuda3std3__45__cpo5beginE
	.align		8
        /*0018*/ 	.dword	_ZN39_INTERNAL_5501e94c_4_k_cu_3d052f9f_58164cuda3std3__45__cpo3endE
	.align		8
        /*0020*/ 	.dword	_ZN39_INTERNAL_5501e94c_4_k_cu_3d052f9f_58164cuda3std3__45__cpo6cbeginE
	.align		8
        /*0028*/ 	.dword	_ZN39_INTERNAL_5501e94c_4_k_cu_3d052f9f_58164cuda3std3__45__cpo4cendE
	.align		8
        /*0030*/ 	.dword	_ZN39_INTERNAL_5501e94c_4_k_cu_3d052f9f_58164cuda3std3__441_GLOBAL__N__5501e94c_4_k_cu_3d052f9f_58166ignoreE
	.align		8
        /*0038*/ 	.dword	_ZN39_INTERNAL_5501e94c_4_k_cu_3d052f9f_58164cuda3std3__419piecewise_constructE
	.align		8
        /*0040*/ 	.dword	_ZN39_INTERNAL_5501e94c_4_k_cu_3d052f9f_58164cuda3std3__48in_placeE
	.align		8
        /*0048*/ 	.dword	_ZN39_INTERNAL_5501e94c_4_k_cu_3d052f9f_58164cuda3std6ranges3__45__cpo4swapE
	.align		8
        /*0050*/ 	.dword	_ZN39_INTERNAL_5501e94c_4_k_cu_3d052f9f_58164cuda3std6ranges3__45__cpo9iter_moveE
	.align		8
        /*0058*/ 	.dword	_ZN39_INTERNAL_5501e94c_4_k_cu_3d052f9f_58164cute7productE
	.align		8
        /*0060*/ 	.dword	_ZN39_INTERNAL_5501e94c_4_k_cu_3d052f9f_58164cute1_E
	.align		8
        /*0068*/ 	.dword	$str$22
	.align		8
        /*0070*/ 	.dword	$str$23


//--------------------- .text._ZN7cutlass13device_kernelINS_4gemm6kernel13GemmUniversalIN4cute5tupleIJiiiiEEENS1_10collective13CollectiveMmaINS1_34MainloopSm90TmaGmmaWarpSpecializedILi3ENS5_IJNS4_1CILi1EEENSA_ILi2EEESB_EEENS1_35KernelTmaWarpSpecializedCooperativeEEENS5_IJNSA_ILi256EEENSA_ILi64EEENSA_ILi128EEEEEENS_10tfloat32_tENS5_IJlSB_lEEESK_SL_NS4_8TiledMMAINS4_8MMA_AtomIJNS4_4SM904GMMA29MMA_64x64x8_F32TF32TF32_SS_TNILNSP_7ScaleInE1ELSR_1EEEEEENS4_6LayoutINS5_IJSC_SB_SB_EEENS5_IJSB_NSA_ILi0EEESW_EEEEENS5_IJNS4_10UnderscoreESZ_SZ_EEEEENS4_23SM90_TMA_LOAD_MULTICASTENS4_14ComposedLayoutINS4_7SwizzleILi3ELi4ELi3EEENS4_18smem_ptr_flag_bitsILi32EEENSU_INS5_IJNSA_ILi8EEENSA_ILi32EEEEEENS5_IJS19_SB_EEEEEEEvNS4_8identityENS4_13SM90_TMA_LOADES1D_vS1E_EENS_8epilogue10collective6detail29Sm90TmaWarpSpecializedAdapterINS1I_15DefaultEpilogueISK_SL_SL_NS1H_6thread17LinearCombinationISK_Li1EffLNS1M_9ScaleType4KindE0ELNS_15FloatRoundStyleE2ESK_EENS1_15EpilogueDefaultEEEEEvvEEEEvNT_6ParamsE --------------------------
	.section	.text._ZN7cutlass13device_kernelINS_4gemm6kernel13GemmUniversalIN4cute5tupleIJiiiiEEENS1_10collective13CollectiveMmaINS1_34MainloopSm90TmaGmmaWarpSpecializedILi3ENS5_IJNS4_1CILi1EEENSA_ILi2EEESB_EEENS1_35KernelTmaWarpSpecializedCooperativeEEENS5_IJNSA_ILi256EEENSA_ILi64EEENSA_ILi128EEEEEENS_10tfloat32_tENS5_IJlSB_lEEESK_SL_NS4_8TiledMMAINS4_8MMA_AtomIJNS4_4SM904GMMA29MMA_64x64x8_F32TF32TF32_SS_TNILNSP_7ScaleInE1ELSR_1EEEEEENS4_6LayoutINS5_IJSC_SB_SB_EEENS5_IJSB_NSA_ILi0EEESW_EEEEENS5_IJNS4_10UnderscoreESZ_SZ_EEEEENS4_23SM90_TMA_LOAD_MULTICASTENS4_14ComposedLayoutINS4_7SwizzleILi3ELi4ELi3EEENS4_18smem_ptr_flag_bitsILi32EEENSU_INS5_IJNSA_ILi8EEENSA_ILi32EEEEEENS5_IJS19_SB_EEEEEEEvNS4_8identityENS4_13SM90_TMA_LOADES1D_vS1E_EENS_8epilogue10collective6detail29Sm90TmaWarpSpecializedAdapterINS1I_15DefaultEpilogueISK_SL_SL_NS1H_6thread17LinearCombinationISK_Li1EffLNS1M_9ScaleType4KindE0ELNS_15FloatRoundStyleE2ESK_EENS1_15EpilogueDefaultEEEEEvvEEEEvNT_6ParamsE,"ax",@progbits
	.align	128
.text._ZN7cutlass13device_kernelINS_4gemm6kernel13GemmUniversalIN4cute5tupleIJiiiiEEENS1_10collective13CollectiveMmaINS1_34MainloopSm90TmaGmmaWarpSpecializedILi3ENS5_IJNS4_1CILi1EEENSA_ILi2EEESB_EEENS1_35KernelTmaWarpSpecializedCooperativeEEENS5_IJNSA_ILi256EEENSA_ILi64EEENSA_ILi128EEEEEENS_10tfloat32_tENS5_IJlSB_lEEESK_SL_NS4_8TiledMMAINS4_8MMA_AtomIJNS4_4SM904GMMA29MMA_64x64x8_F32TF32TF32_SS_TNILNSP_7ScaleInE1ELSR_1EEEEEENS4_6LayoutINS5_IJSC_SB_SB_EEENS5_IJSB_NSA_ILi0EEESW_EEEEENS5_IJNS4_10UnderscoreESZ_SZ_EEEEENS4_23SM90_TMA_LOAD_MULTICASTENS4_14ComposedLayoutINS4_7SwizzleILi3ELi4ELi3EEENS4_18smem_ptr_flag_bitsILi32EEENSU_INS5_IJNSA_ILi8EEENSA_ILi32EEEEEENS5_IJS19_SB_EEEEEEEvNS4_8identityENS4_13SM90_TMA_LOADES1D_vS1E_EENS_8epilogue10collective6detail29Sm90TmaWarpSpecializedAdapterINS1I_15DefaultEpilogueISK_SL_SL_NS1H_6thread17LinearCombinationISK_Li1EffLNS1M_9ScaleType4KindE0ELNS_15FloatRoundStyleE2ESK_EENS1_15EpilogueDefaultEEEEEvvEEEEvNT_6ParamsE:
        .type           _ZN7cutlass13device_kernelINS_4gemm6kernel13GemmUniversalIN4cute5tupleIJiiiiEEENS1_10collective13CollectiveMmaINS1_34MainloopSm90TmaGmmaWarpSpecializedILi3ENS5_IJNS4_1CILi1EEENSA_ILi2EEESB_EEENS1_35KernelTmaWarpSpecializedCooperativeEEENS5_IJNSA_ILi256EEENSA_ILi64EEENSA_ILi128EEEEEENS_10tfloat32_tENS5_IJlSB_lEEESK_SL_NS4_8TiledMMAINS4_8MMA_AtomIJNS4_4SM904GMMA29MMA_64x64x8_F32TF32TF32_SS_TNILNSP_7ScaleInE1ELSR_1EEEEEENS4_6LayoutINS5_IJSC_SB_SB_EEENS5_IJSB_NSA_ILi0EEESW_EEEEENS5_IJNS4_10UnderscoreESZ_SZ_EEEEENS4_23SM90_TMA_LOAD_MULTICASTENS4_14ComposedLayoutINS4_7SwizzleILi3ELi4ELi3EEENS4_18smem_ptr_flag_bitsILi32EEENSU_INS5_IJNSA_ILi8EEENSA_ILi32EEEEEENS5_IJS19_SB_EEEEEEEvNS4_8identityENS4_13SM90_TMA_LOADES1D_vS1E_EENS_8epilogue10collective6detail29Sm90TmaWarpSpecializedAdapterINS1I_15DefaultEpilogueISK_SL_SL_NS1H_6thread17LinearCombinationISK_Li1EffLNS1M_9ScaleType4KindE0ELNS_15FloatRoundStyleE2ESK_EENS1_15EpilogueDefaultEEEEEvvEEEEvNT_6ParamsE,@function
        .size           _ZN7cutlass13device_kernelINS_4gemm6kernel13GemmUniversalIN4cute5tupleIJiiiiEEENS1_10collective13CollectiveMmaINS1_34MainloopSm90TmaGmmaWarpSpecializedILi3ENS5_IJNS4_1CILi1EEENSA_ILi2EEESB_EEENS1_35KernelTmaWarpSpecializedCooperativeEEENS5_IJNSA_ILi256EEENSA_ILi64EEENSA_ILi128EEEEEENS_10tfloat32_tENS5_IJlSB_lEEESK_SL_NS4_8TiledMMAINS4_8MMA_AtomIJNS4_4SM904GMMA29MMA_64x64x8_F32TF32TF32_SS_TNILNSP_7ScaleInE1ELSR_1EEEEEENS4_6LayoutINS5_IJSC_SB_SB_EEENS5_IJSB_NSA_ILi0EEESW_EEEEENS5_IJNS4_10UnderscoreESZ_SZ_EEEEENS4_23SM90_TMA_LOAD_MULTICASTENS4_14ComposedLayoutINS4_7SwizzleILi3ELi4ELi3EEENS4_18smem_ptr_flag_bitsILi32EEENSU_INS5_IJNSA_ILi8EEENSA_ILi32EEEEEENS5_IJS19_SB_EEEEEEEvNS4_8identityENS4_13SM90_TMA_LOADES1D_vS1E_EENS_8epilogue10collective6detail29Sm90TmaWarpSpecializedAdapterINS1I_15DefaultEpilogueISK_SL_SL_NS1H_6thread17LinearCombinationISK_Li1EffLNS1M_9ScaleType4KindE0ELNS_15FloatRoundStyleE2ESK_EENS1_15EpilogueDefaultEEEEEvvEEEEvNT_6ParamsE,(.L_x_193 - _ZN7cutlass13device_kernelINS_4gemm6kernel13GemmUniversalIN4cute5tupleIJiiiiEEENS1_10collective13CollectiveMmaINS1_34MainloopSm90TmaGmmaWarpSpecializedILi3ENS5_IJNS4_1CILi1EEENSA_ILi2EEESB_EEENS1_35KernelTmaWarpSpecializedCooperativeEEENS5_IJNSA_ILi256EEENSA_ILi64EEENSA_ILi128EEEEEENS_10tfloat32_tENS5_IJlSB_lEEESK_SL_NS4_8TiledMMAINS4_8MMA_AtomIJNS4_4SM904GMMA29MMA_64x64x8_F32TF32TF32_SS_TNILNSP_7ScaleInE1ELSR_1EEEEEENS4_6LayoutINS5_IJSC_SB_SB_EEENS5_IJSB_NSA_ILi0EEESW_EEEEENS5_IJNS4_10UnderscoreESZ_SZ_EEEEENS4_23SM90_TMA_LOAD_MULTICASTENS4_14ComposedLayoutINS4_7SwizzleILi3ELi4ELi3EEENS4_18smem_ptr_flag_bitsILi32EEENSU_INS5_IJNSA_ILi8EEENSA_ILi32EEEEEENS5_IJS19_SB_EEEEEEEvNS4_8identityENS4_13SM90_TMA_LOADES1D_vS1E_EENS_8epilogue10collective6detail29Sm90TmaWarpSpecializedAdapterINS1I_15DefaultEpilogueISK_SL_SL_NS1H_6thread17LinearCombinationISK_Li1EffLNS1M_9ScaleType4KindE0ELNS_15FloatRoundStyleE2ESK_EENS1_15EpilogueDefaultEEEEEvvEEEEvNT_6ParamsE)
        .other          _ZN7cutlass13device_kernelINS_4gemm6kernel13GemmUniversalIN4cute5tupleIJiiiiEEENS1_10collective13CollectiveMmaINS1_34MainloopSm90TmaGmmaWarpSpecializedILi3ENS5_IJNS4_1CILi1EEENSA_ILi2EEESB_EEENS1_35KernelTmaWarpSpecializedCooperativeEEENS5_IJNSA_ILi256EEENSA_ILi64EEENSA_ILi128EEEEEENS_10tfloat32_tENS5_IJlSB_lEEESK_SL_NS4_8TiledMMAINS4_8MMA_AtomIJNS4_4SM904GMMA29MMA_64x64x8_F32TF32TF32_SS_TNILNSP_7ScaleInE1ELSR_1EEEEEENS4_6LayoutINS5_IJSC_SB_SB_EEENS5_IJSB_NSA_ILi0EEESW_EEEEENS5_IJNS4_10UnderscoreESZ_SZ_EEEEENS4_23SM90_TMA_LOAD_MULTICASTENS4_14ComposedLayoutINS4_7SwizzleILi3ELi4ELi3EEENS4_18smem_ptr_flag_bitsILi32EEENSU_INS5_IJNSA_ILi8EEENSA_ILi32EEEEEENS5_IJS19_SB_EEEEEEEvNS4_8identityENS4_13SM90_TMA_LOADES1D_vS1E_EENS_8epilogue10collective6detail29Sm90TmaWarpSpecializedAdapterINS1I_15DefaultEpilogueISK_SL_SL_NS1H_6thread17LinearCombinationISK_Li1EffLNS1M_9ScaleType4KindE0ELNS_15FloatRoundStyleE2ESK_EENS1_15EpilogueDefaultEEEEEvvEEEEvNT_6ParamsE,@"STO_CUDA_ENTRY STV_DEFAULT"
_ZN7cutlass13device_kernelINS_4gemm6kernel13GemmUniversalIN4cute5tupleIJiiiiEEENS1_10collective13CollectiveMmaINS1_34MainloopSm90TmaGmmaWarpSpecializedILi3ENS5_IJNS4_1CILi1EEENSA_ILi2EEESB_EEENS1_35KernelTmaWarpSpecializedCooperativeEEENS5_IJNSA_ILi256EEENSA_ILi64EEENSA_ILi128EEEEEENS_10tfloat32_tENS5_IJlSB_lEEESK_SL_NS4_8TiledMMAINS4_8MMA_AtomIJNS4_4SM904GMMA29MMA_64x64x8_F32TF32TF32_SS_TNILNSP_7ScaleInE1ELSR_1EEEEEENS4_6LayoutINS5_IJSC_SB_SB_EEENS5_IJSB_NSA_ILi0EEESW_EEEEENS5_IJNS4_10UnderscoreESZ_SZ_EEEEENS4_23SM90_TMA_LOAD_MULTICASTENS4_14ComposedLayoutINS4_7SwizzleILi3ELi4ELi3EEENS4_18smem_ptr_flag_bitsILi32EEENSU_INS5_IJNSA_ILi8EEENSA_ILi32EEEEEENS5_IJS19_SB_EEEEEEEvNS4_8identityENS4_13SM90_TMA_LOADES1D_vS1E_EENS_8epilogue10collective6detail29Sm90TmaWarpSpecializedAdapterINS1I_15DefaultEpilogueISK_SL_SL_NS1H_6thread17LinearCombinationISK_Li1EffLNS1M_9ScaleType4KindE0ELNS_15FloatRoundStyleE2ESK_EENS1_15EpilogueDefaultEEEEEvvEEEEvNT_6ParamsE:
[----:B------:R-:W0:Y:S01]  /*0000*/  LDC R1, c[0x0][0x28] ;  /* 0x00000a00ff017b82 */ /* 0x000e220000000800 */
[----:B------:R-:W1:Y:S01]  /*0010*/  S2R R97, SR_TID.X ;  /* 0x0000000000617919 */ /* 0x000e620000002100 */
[----:B------:R-:W-:Y:S01]  /*0020*/  ELECT P0, URZ, PT ;  /* 0x00000000003f782f */ /* 0x000fe20003800000 */
[----:B------:R-:W-:Y:S01]  /*0030*/  BSSY B0, `(.L_x_0) ;  /* 0x000000f000007945 */ /* 0x000fe20003800000 */
[--C-:B-1----:R-:W-:Y:S02]  /*0040*/  SHF.R.U32.HI R0, RZ, 0x5, R97.reuse ;  /* 0x00000005ff007819 */ /* 0x102fe40000011661 */
[----:B------:R-:W-:-:S03]  /*0050*/  SHF.R.U32.HI R6, RZ, 0x7, R97 ;  /* 0x00000007ff067819 */ /* 0x000fc60000011661 */
[----:B------:R-:W1:Y:S04]  /*0060*/  SHFL.IDX PT, R3, R0, RZ, 0x1f ;  /* 0x00001fff00037589 */ /* 0x000e6800000e0000 */
[----:B------:R2:W3:Y:S01]  /*0070*/  SHFL.IDX PT, R2, R6, RZ, 0x1f ;  /* 0x00001fff06027589 */ /* 0x0004e200000e0000 */
[----:B-1----:R-:W-:-:S13]  /*0080*/  ISETP.NE.OR P0, PT, R3, RZ, !P0 ;  /* 0x000000ff0300720c */ /* 0x002fda0004705670 */
[----:B0-23--:R-:W-:Y:S05]  /*0090*/  @P0 BRA `(.L_x_1) ;  /* 0x0000000000200947 */ /* 0x00dfea0003800000 */
[----:B------:R-:W-:Y:S02]  /*00a0*/  ULDC.64 UR4, c[0x0][0x198] ;  /* 0x0000660000047ab9 */ /* 0x000fe40000000a00 */
[----:B------:R-:W-:Y:S02]  /*00b0*/  UIADD3 UR6, UP0, UR4, 0xf0, URZ ;  /* 0x000000f004067890 */ /* 0x000fe4000ff1e03f */
[----:B------:R-:W-:Y:S02]  /*00c0*/  UIADD3 UR4, UP1, UR4, 0x1f0, URZ ;  /* 0x000001f004047890 */ /* 0x000fe4000ff3e03f */
[----:B------:R-:W-:Y:S02]  /*00d0*/  UIADD3.X UR7, URZ, UR5, URZ, UP0, !UPT ;  /* 0x000000053f077290 */ /* 0x000fe400087fe43f */
[----:B------:R-:W-:-:S07]  /*00e0*/  UIADD3.X UR5, URZ, UR5, URZ, UP1, !UPT ;  /* 0x000000053f057290 */ /* 0x000fce0008ffe43f */
[----:B------:R0:W-:Y:S02]  /*00f0*/  UTMACCTL.PF [UR6] ;  /* 0x00000000060079b9 */ /* 0x0001e40008040000 */
[----:B------:R0:W-:Y:S02]  /*0100*/  UTMACCTL.PF [UR4] ;  /* 0x00000000040079b9 */ /* 0x0001e40008040000 */
[----:B0-----:R-:W-:Y:S01]  /*0110*/  NOP ;  /* 0x0000000000007918 */ /* 0x001fe20000000000 */
.L_x_1:
[----:B------:R-:W-:Y:S05]  /*0120*/  BSYNC B0 ;  /* 0x0000000000007941 */ /* 0x000fea0003800000 */
.L_x_0:
[----:B------:R-:W0:Y:S02]  /*0130*/  SHFL.IDX PT, R5, R0, RZ, 0x1f ;  /* 0x00001fff00057589 */ /* 0x000e2400000e0000 */
[----:B0-----:R-:W-:-:S13]  /*0140*/  ISETP.NE.AND P0, PT, R5, RZ, PT ;  /* 0x000000ff0500720c */ /* 0x001fda0003f05270 */
[----:B------:R-:W-:Y:S05]  /*0150*/  @P0 BRA `(.L_x_2) ;  /* 0x0000000000500947 */ /* 0x000fea0003800000 */
[----:B------:R-:W0:Y:S01]  /*0160*/  S2UR UR8, SR_CgaCtaId ;  /* 0x00000000000879c3 */ /* 0x000e220000008800 */
[----:B------:R-:W-:Y:S01]  /*0170*/  UMOV UR4, 0x400 ;  /* 0x0000040000047882 */ /* 0x000fe20000000000 */
[----:B------:R-:W-:Y:S01]  /*0180*/  UMOV UR5, 0x1 ;  /* 0x0000000100057882 */ /* 0x000fe20000000000 */
[----:B------:R-:W-:Y:S01]  /*0190*/  UMOV UR6, 0x4 ;  /* 0x0000000400067882 */ /* 0x000fe20000000000 */
[----:B------:R-:W-:Y:S01]  /*01a0*/  ELECT P0, URZ, PT ;  /* 0x00000000003f782f */ /* 0x000fe20003800000 */
[----:B------:R-:W-:-:S04]  /*01b0*/  UIADD3 UR6, -UR6, 0x100000, URZ ;  /* 0x0010000006067890 */ /* 0x000fc8000fffe13f */
[----:B------:R-:W-:Y:S02]  /*01c0*/  USHF.L.U32 UR7, UR6, 0xb, URZ ;  /* 0x0000000b06077899 */ /* 0x000fe4000800063f */
[----:B------:R-:W-:Y:S02]  /*01d0*/  USHF.L.U32 UR6, UR6, 0x1, URZ ;  /* 0x0000000106067899 */ /* 0x000fe4000800063f */
[----:B0-----:R-:W-:Y:S02]  /*01e0*/  ULEA UR8, UR8, UR4, 0x18 ;  /* 0x0000000408087291 */ /* 0x001fe4000f8ec03f */
[----:B------:R-:W-:-:S04]  /*01f0*/  UIADD3 UR4, -UR5, 0x100000, URZ ;  /* 0x0010000005047890 */ /* 0x000fc8000fffe13f */
[----:B------:R-:W-:Y:S02]  /*0200*/  USHF.L.U32 UR5, UR4, 0xb, URZ ;  /* 0x0000000b04057899 */ /* 0x000fe4000800063f */
[----:B------:R-:W-:Y:S01]  /*0210*/  USHF.L.U32 UR4, UR4, 0x1, URZ ;  /* 0x0000000104047899 */ /* 0x000fe2000800063f */
[----:B------:R-:W0:Y:S11]  /*0220*/  FENCE.VIEW.ASYNC.S ;  /* 0x00000000000073c6 */ /* 0x000e360000000000 */
[----:B0-----:R0:W1:Y:S01]  /*0230*/  SYNCS.EXCH.64 URZ, [UR8], UR4 ;  /* 0x00000004083f75b2 */ /* 0x0010620008000100 */
[----:B------:R0:W2:Y:S01]  /*0240*/  SYNCS.EXCH.64 URZ, [UR8+0x18], UR6 ;  /* 0x00001806083f75b2 */ /* 0x0000a20008000100 */
[----:B------:R0:W3:Y:S01]  /*0250*/  SYNCS.EXCH.64 URZ, [UR8+0x8], UR4 ;  /* 0x00000804083f75b2 */ /* 0x0000e20008000100 */
[----:B------:R0:W4:Y:S01]  /*0260*/  SYNCS.EXCH.64 URZ, [UR8+0x20], UR6 ;  /* 0x00002006083f75b2 */ /* 0x0001220008000100 */
[----:B------:R0:W0:Y:S01]  /*0270*/  SYNCS.EXCH.64 URZ, [UR8+0x10], UR4 ;  /* 0x00001004083f75b2 */ /* 0x0000220008000100 */
[----:B------:R0:W0:Y:S01]  /*0280*/  SYNCS.EXCH.64 URZ, [UR8+0x28], UR6 ;  /* 0x00002806083f75b2 */ /* 0x0000220008000100 */
[----:B------:R-:W-:Y:S01]  /*0290*/  NOP ;  /* 0x0000000000007918 */ /* 0x000fe20000000000 */
.L_x_2:
[----:B------:R-:W5:Y:S01]  /*02a0*/  SHFL.IDX PT, R0, R0, RZ, 0x1f ;  /* 0x00001fff00007589 */ /* 0x000f6200000e0000 */
[----:B------:R-:W-:Y:S01]  /*02b0*/  SHF.R.S32.HI R8, RZ, 0x1f, R97 ;  /* 0x0000001fff087819 */ /* 0x000fe20000011461 */
[----:B0-----:R-:W0:Y:S01]  /*02c0*/  S2UR UR8, SR_CTAID.X ;  /* 0x00000000000879c3 */ /* 0x001e220000002500 */
[----:B------:R-:W-:Y:S01]  /*02d0*/  ELECT P0, URZ, PT ;  /* 0x00000000003f782f */ /* 0x000fe20003800000 */
[----:B------:R-:W1:Y:S01]  /*02e0*/  S2R R4, SR_CTAID.Y ;  /* 0x0000000000047919 */ /* 0x000e620000002600 */
[----:B------:R-:W-:Y:S01]  /*02f0*/  LEA.HI R8, R8, R97, RZ, 0x7 ;  /* 0x0000006108087211 */ /* 0x000fe200078f38ff */
[----:B------:R-:W-:Y:S01]  /*0300*/  ULDC UR4, c[0x0][0x154] ;  /* 0x0000550000047ab9 */ /* 0x000fe20000000800 */
[----:B------:R-:W-:Y:S01]  /*0310*/  SHF.R.S32.HI R10, RZ, 0x1f, R5 ;  /* 0x0000001fff0a7819 */ /* 0x000fe20000011405 */
[----:B------:R-:W-:Y:S01]  /*0320*/  NOP ;  /* 0x0000000000007918 */ /* 0x000fe20000000000 */
[----:B------:R-:W-:Y:S01]  /*0330*/  LOP3.LUT R8, R8, 0xffffff80, RZ, 0xc0, !PT ;  /* 0xffffff8008087812 */ /* 0x000fe200078ec0ff */
[----:B------:R-:W2:Y:S01]  /*0340*/  LDC R14, c[0x0][0x140] ;  /* 0x00005000ff0e7b82 */ /* 0x000ea20000000800 */
[----:B------:R-:W-:Y:S01]  /*0350*/  LEA.HI R10, R10, R5, RZ, 0x2 ;  /* 0x000000050a0a7211 */ /* 0x000fe200078f10ff */
[----:B------:R-:W-:-:S02]  /*0360*/  NOP ;  /* 0x0000000000007918 */ /* 0x000fc40000000000 */
[----:B------:R-:W-:Y:S01]  /*0370*/  IMAD.IADD R8, R97, 0x1, -R8 ;  /* 0x0000000161087824 */ /* 0x000fe200078e0a08 */
[----:B------:R-:W-:-:S03]  /*0380*/  LOP3.LUT R10, R10, 0x3ffffffc, RZ, 0xc0, !PT ;  /* 0x3ffffffc0a0a7812 */ /* 0x000fc600078ec0ff */
[----:B------:R-:W3:Y:S01]  /*0390*/  LDC R12, c[0x0][0x144] ;  /* 0x00005100ff0c7b82 */ /* 0x000ee20000000800 */
[----:B------:R-:W-:Y:S01]  /*03a0*/  SHF.R.S32.HI R7, RZ, 0x1f, R8 ;  /* 0x0000001fff077819 */ /* 0x000fe20000011408 */
[----:B------:R-:W-:Y:S01]  /*03b0*/  IMAD.IADD R10, R5, 0x1, -R10 ;  /* 0x00000001050a7824 */ /* 0x000fe200078e0a0a */
[----:B------:R-:W-:Y:S02]  /*03c0*/  LOP3.LUT P2, RZ, R8, 0x7, RZ, 0xc0, !PT ;  /* 0x0000000708ff7812 */ /* 0x000fe4000784c0ff */
[----:B------:R-:W-:Y:S01]  /*03d0*/  LEA.HI R7, R7, R8, RZ, 0x3 ;  /* 0x0000000807077211 */ /* 0x000fe200078f18ff */
[----:B------:R-:W-:Y:S01]  /*03e0*/  VIADD R8, R2, 0xffffffff ;  /* 0xffffffff02087836 */ /* 0x000fe20000000000 */
[----:B-----5:R-:W-:Y:S02]  /*03f0*/  ISETP.NE.OR P0, PT, R0, RZ, !P0 ;  /* 0x000000ff0000720c */ /* 0x020fe40004705670 */
[--C-:B------:R-:W-:Y:S02]  /*0400*/  SHF.R.S32.HI R0, RZ, 0x3, R7.reuse ;  /* 0x00000003ff007819 */ /* 0x100fe40000011407 */
[----:B------:R-:W-:-:S02]  /*0410*/  SHF.R.S32.HI R7, RZ, 0x1f, R7 ;  /* 0x0000001fff077819 */ /* 0x000fc40000011407 */
[----:B0-----:R-:W-:Y:S02]  /*0420*/  I2FP.F32.U32 R11, UR8 ;  /* 0x00000008000b7c45 */ /* 0x001fe40008201000 */
[----:B------:R-:W-:Y:S02]  /*0430*/  LEA.HI R7, R7, R0, RZ, 0x2 ;  /* 0x0000000007077211 */ /* 0x000fe400078f10ff */
[----:B--2---:R-:W-:Y:S02]  /*0440*/  ISETP.EQ.U32.AND P3, PT, R14, 0x1, PT ;  /* 0x000000010e00780c */ /* 0x004fe40003f62070 */
[----:B-1----:R-:W-:Y:S01]  /*0450*/  I2FP.F32.U32 R9, R4 ;  /* 0x0000000400097245 */ /* 0x002fe20000201000 */
[----:B------:R-:W-:Y:S01]  /*0460*/  VOTEU.ALL UP0, P0 ;  /* 0x00000000003f7886 */ /* 0x000fe20000000000 */
[----:B------:R-:W-:Y:S01]  /*0470*/  LOP3.LUT R7, R7, 0xfffffffc, RZ, 0xc0, !PT ;  /* 0xfffffffc07077812 */ /* 0x000fe200078ec0ff */
[----:B------:R-:W-:Y:S01]  /*0480*/  VOTEU.ALL UP1, P0 ;  /* 0x00000000003f7886 */ /* 0x000fe20000020000 */
[----:B------:R-:W-:Y:S01]  /*0490*/  ISETP.GE.U32.AND P5, PT, R8, 0x2, PT ;  /* 0x000000020800780c */ /* 0x000fe20003fa6070 */
[----:B------:R-:W-:Y:S01]  /*04a0*/  FMUL R13, R9, UR4 ;  /* 0x00000004090d7c20 */ /* 0x000fe20008400000 */
[----:B------:R-:W0:Y:S01]  /*04b0*/  @!UP0 S2UR UR7, SR_CgaCtaId ;  /* 0x00000000000789c3 */ /* 0x000e220000008800 */
[----:B------:R-:W-:Y:S01]  /*04c0*/  ULDC UR4, c[0x0][0x150] ;  /* 0x0000540000047ab9 */ /* 0x000fe20000000800 */
[----:B------:R-:W-:-:S02]  /*04d0*/  IMAD.IADD R7, R0, 0x1, -R7 ;  /* 0x0000000100077824 */ /* 0x000fc400078e0a07 */
[----:B------:R-:W-:Y:S01]  /*04e0*/  FMUL R11, R11, UR4 ;  /* 0x000000040b0b7c20 */ /* 0x000fe20008400000 */
[----:B------:R-:W-:Y:S01]  /*04f0*/  SHF.R.S32.HI R0, RZ, 0x1f, R3 ;  /* 0x0000001fff007819 */ /* 0x000fe20000011403 */
[----:B------:R-:W1:Y:S01]  /*0500*/  F2I.U32.TRUNC.NTZ R13, R13 ;  /* 0x0000000d000d7305 */ /* 0x000e62000020f000 */
[----:B------:R-:W-:Y:S01]  /*0510*/  IMAD R7, R10, 0x4, R7 ;  /* 0x000000040a077824 */ /* 0x000fe200078e0207 */
[----:B------:R-:W-:Y:S01]  /*0520*/  UMOV UR4, 0x20 ;  /* 0x0000002000047882 */ /* 0x000fe20000000000 */
[----:B------:R-:W2:Y:S01]  /*0530*/  LDC R9, c[0x0][0x148] ;  /* 0x00005200ff097b82 */ /* 0x000ea20000000800 */
[----:B------:R-:W-:Y:S01]  /*0540*/  LEA.HI R0, R0, R3, RZ, 0x2 ;  /* 0x0000000300007211 */ /* 0x000fe200078f10ff */
[----:B------:R-:W-:Y:S01]  /*0550*/  IMAD.SHL.U32 R10, R7, 0x4, RZ ;  /* 0x00000004070a7824 */ /* 0x000fe200078e00ff */
[----:B------:R-:W-:Y:S01]  /*0560*/  @!UP0 UMOV UR6, 0x400 ;  /* 0x0000040000068882 */ /* 0x000fe20000000000 */
[----:B------:R-:W-:-:S04]  /*0570*/  @!UP0 UIADD3 UR4, -UR4, 0x100000, URZ ;  /* 0x0010000004048890 */ /* 0x000fc8000fffe13f */
[----:B------:R-:W-:Y:S02]  /*0580*/  @!UP0 USHF.L.U32 UR5, UR4, 0xb, URZ ;  /* 0x0000000b04058899 */ /* 0x000fe4000800063f */
[----:B------:R-:W-:Y:S01]  /*0590*/  @!UP0 USHF.L.U32 UR4, UR4, 0x1, URZ ;  /* 0x0000000104048899 */ /* 0x000fe2000800063f */
[----:B------:R-:W5:Y:S01]  /*05a0*/  F2I.U32.TRUNC.NTZ R11, R11 ;  /* 0x0000000b000b7305 */ /* 0x000f62000020f000 */
[----:B------:R-:W-:Y:S02]  /*05b0*/  LOP3.LUT R0, R0, 0xfffffffc, RZ, 0xc0, !PT ;  /* 0xfffffffc00007812 */ /* 0x000fe400078ec0ff */
[----:B------:R-:W-:-:S03]  /*05c0*/  LOP3.LUT R19, R7, 0xc, R10, 0x78, !PT ;  /* 0x0000000c07137812 */ /* 0x000fc600078e780a */
[----:B------:R-:W-:Y:S02]  /*05d0*/  IMAD.IADD R3, R3, 0x1, -R0 ;  /* 0x0000000103037824 */ /* 0x000fe400078e0a00 */
[----:B-1----:R-:W-:Y:S01]  /*05e0*/  IMAD.MOV R20, RZ, RZ, -R13 ;  /* 0x000000ffff147224 */ /* 0x002fe200078e0a0d */
[----:B0-----:R-:W-:Y:S02]  /*05f0*/  @!UP0 ULEA UR6, UR7, UR6, 0x18 ;  /* 0x0000000607068291 */ /* 0x001fe4000f8ec03f */
[----:B------:R-:W-:Y:S01]  /*0600*/  ISETP.NE.AND P1, PT, R3, 0x3, PT ;  /* 0x000000030300780c */ /* 0x000fe20003f25270 */
[----:B------:R-:W-:Y:S01]  /*0610*/  VOTEU.ALL UP0, P0 ;  /* 0x00000000003f7886 */ /* 0x000fe20000000000 */
[----:B------:R-:W-:Y:S01]  /*0620*/  ISETP.LT.U32.AND P0, PT, R19, 0x2, !P2 ;  /* 0x000000021300780c */ /* 0x000fe20005701070 */
[----:B-----5:R-:W-:Y:S01]  /*0630*/  IMAD.MOV R11, RZ, RZ, -R11 ;  /* 0x000000ffff0b7224 */ /* 0x020fe200078e0a0b */
[----:B------:R-:W-:Y:S02]  /*0640*/  ISETP.EQ.OR P1, PT, R3, RZ, !P1 ;  /* 0x000000ff0300720c */ /* 0x000fe40004f22670 */
[C---:B------:R-:W-:Y:S01]  /*0650*/  ISETP.NE.AND P2, PT, R2.reuse, RZ, PT ;  /* 0x000000ff0200720c */ /* 0x040fe20003f45270 */
[----:B--2---:R-:W-:Y:S01]  /*0660*/  IMAD R0, R9, R20, R4 ;  /* 0x0000001409007224 */ /* 0x004fe200078e0204 */
[----:B------:R-:W-:Y:S01]  /*0670*/  ISETP.EQ.AND P1, PT, R2, RZ, P1 ;  /* 0x000000ff0200720c */ /* 0x000fe20000f22270 */
[----:B---3--:R-:W-:Y:S01]  /*0680*/  IMAD R7, R12, R11, UR8 ;  /* 0x000000080c077e24 */ /* 0x008fe2000f8e020b */
[----:B------:R-:W0:Y:S02]  /*0690*/  FENCE.VIEW.ASYNC.S ;  /* 0x00000000000073c6 */ /* 0x000e240000000000 */
[----:B0-----:R0:W1:Y:S01]  /*06a0*/  @!UP0 SYNCS.EXCH.64 URZ, [UR6+0x40], UR4 ;  /* 0x00004004063f85b2 */ /* 0x0010620008000100 */
[----:B------:R-:W-:-:S02]  /*06b0*/  ISETP.NE.AND P4, PT, R0, R19, PT ;  /* 0x000000130000720c */ /* 0x000fc40003f85270 */
[----:B------:R-:W-:Y:S02]  /*06c0*/  SEL R18, RZ, 0x1, !P1 ;  /* 0x00000001ff127807 */ /* 0x000fe40004800000 */
[----:B------:R-:W-:Y:S02]  /*06d0*/  ISETP.EQ.OR P4, PT, R7, RZ, !P4 ;  /* 0x000000ff0700720c */ /* 0x000fe40006782670 */
[----:B------:R-:W-:Y:S02]  /*06e0*/  LOP3.LUT R0, R97, 0x7f, RZ, 0xc0, !PT ;  /* 0x0000007f61007812 */ /* 0x000fe400078ec0ff */
[----:B------:R-:W-:Y:S02]  /*06f0*/  PLOP3.LUT P0, PT, P0, P4, PT, 0x80, 0x0 ;  /* 0x000000000000781c */ /* 0x000fe40000709070 */
[----:B------:R-:W-:Y:S02]  /*0700*/  SEL R18, R18, 0x2, P5 ;  /* 0x0000000212127807 */ /* 0x000fe40002800000 */
[----:B------:R-:W-:Y:S01]  /*0710*/  P2R R116, PR, RZ, 0x1 ;  /* 0x00000001ff747803 */ /* 0x000fe20000000000 */
[----:B------:R0:W2:Y:S01]  /*0720*/  @!UP1 SYNCS.EXCH.64 URZ, [UR6+0x48], UR4 ;  /* 0x00004804063f95b2 */ /* 0x0000a20008000100 */
[----:B------:R-:W-:Y:S01]  /*0730*/  NOP ;  /* 0x0000000000007918 */ /* 0x000fe20000000000 */
[----:B------:R-:W-:Y:S06]  /*0740*/  @!P3 BRA `(.L_x_3) ;  /* 0x000000000008b947 */ /* 0x000fec0003800000 */
[----:B-12-4-:R-:W-:Y:S01]  /*0750*/  UCGABAR_ARV ;  /* 0x00000000000079c7 */ /* 0x016fe20008000000 */
[----:B------:R-:W-:Y:S05]  /*0760*/  BRA `(.L_x_4) ;  /* 0x0000000000047947 */ /* 0x000fea0003800000 */
.L_x_3:
[----:B-12-4-:R-:W-:Y:S01]  /*0770*/  NOP ;  /* 0x0000000000007918 */ /* 0x016fe20000000000 */
.L_x_4:
[----:B------:R-:W1:Y:S01]  /*0780*/  LDC R2, c[0x0][0x65c] ;  /* 0x00019700ff027b82 */ /* 0x000e620000000800 */
[----:B------:R-:W-:Y:S01]  /*0790*/  LOP3.LUT R5, R5, 0xffffefff, RZ, 0xc0, !PT ;  /* 0xffffefff05057812 */ /* 0x000fe200078ec0ff */
[----:B------:R-:W-:Y:S02]  /*07a0*/  IMAD.U32 R10, RZ, RZ, UR8 ;  /* 0x00000008ff0a7e24 */ /* 0x000fe4000f8e00ff */
[----:B------:R-:W-:Y:S01]  /*07b0*/  IMAD.MOV.U32 R11, RZ, RZ, RZ ;  /* 0x000000ffff0b7224 */ /* 0x000fe200078e00ff */
[----:B-1----:R-:W-:-:S13]  /*07c0*/  ISETP.NE.AND P1, PT, R2, 0x1, PT ;  /* 0x000000010200780c */ /* 0x002fda0003f25270 */
[----:B------:R-:W1:Y:S01]  /*07d0*/  @P1 LDC R17, c[0x0][0x10] ;  /* 0x00000400ff111b82 */ /* 0x000e620000000800 */
[----:B------:R-:W-:Y:S01]  /*07e0*/  @P1 LOP3.LUT R5, R5, 0x1000, RZ, 0xfc, !PT ;  /* 0x0000100005051812 */ /* 0x000fe200078efcff */
[----:B------:R-:W-:Y:S02]  /*07f0*/  @P1 IMAD.MOV.U32 R5, RZ, RZ, RZ ;  /* 0x000000ffff051224 */ /* 0x000fe400078e00ff */
[----:B------:R-:W-:-:S04]  /*0800*/  @P1 IMAD.MOV.U32 R15, RZ, RZ, RZ ;  /* 0x000000ffff0f1224 */ /* 0x000fc800078e00ff */
[----:B------:R-:W2:Y:S01]  /*0810*/  @!P1 LDC R13, c[0x0][0xc] ;  /* 0x00000300ff0d9b82 */ /* 0x000ea20000000800 */
[----:B0-----:R-:W-:Y:S01]  /*0820*/  ULDC UR4, c[0x0][0xc] ;  /* 0x0000030000047ab9 */ /* 0x001fe20000000800 */
[----:B------:R-:W-:Y:S01]  /*0830*/  ULDC UR5, c[0x0][0x10] ;  /* 0x0000040000057ab9 */ /* 0x000fe20000000800 */
[----:B------:R-:W-:Y:S01]  /*0840*/  ULDC UR6, c[0x0][0x14] ;  /* 0x0000050000067ab9 */ /* 0x000fe20000000800 */
[----:B------:R-:W-:-:S04]  /*0850*/  UIMAD.WIDE.U32 UR4, UR4, UR5, URZ ;  /* 0x00000005040472a5 */ /* 0x000fc8000f8e003f */
[----:B------:R-:W-:Y:S02]  /*0860*/  UIMAD.WIDE.U32 UR38, UR4, UR6, URZ ;  /* 0x00000006042672a5 */ /* 0x000fe4000f8e003f */
[----:B------:R-:W-:-:S04]  /*0870*/  UIMAD UR37, UR5, UR6, URZ ;  /* 0x00000006052572a4 */ /* 0x000fc8000f8e023f */
[----:B------:R-:W-:Y:S01]  /*0880*/  UIADD3 UR37, UR39, UR37, URZ ;  /* 0x0000002527257290 */ /* 0x000fe2000fffe03f */
[----:B-1----:R-:W-:-:S04]  /*0890*/  @P1 IMAD.WIDE.U32 R16, R17, UR8, R4 ;  /* 0x0000000811101c25 */ /* 0x002fc8000f8e0004 */
[----:B------:R-:W-:Y:S02]  /*08a0*/  @P1 IMAD.IADD R17, R17, 0x1, R15 ;  /* 0x0000000111111824 */ /* 0x000fe400078e020f */
[----:B--2---:R-:W-:-:S04]  /*08b0*/  @!P1 IMAD.WIDE.U32 R10, R4, R13, R10 ;  /* 0x0000000d040a9225 */ /* 0x004fc800078e000a */
[----:B------:R-:W-:Y:S02]  /*08c0*/  @!P1 IMAD.MOV.U32 R16, RZ, RZ, R10 ;  /* 0x000000ffff109224 */ /* 0x000fe400078e000a */
[----:B------:R-:W-:Y:S01]  /*08d0*/  @!P1 IMAD.MOV.U32 R17, RZ, RZ, R11 ;  /* 0x000000ffff119224 */ /* 0x000fe200078e000b */
[----:B------:R-:W-:Y:S06]  /*08e0*/  @!P3 BRA `(.L_x_5) ;  /* 0x00000000000cb947 */ /* 0x000fec0003800000 */
[----:B------:R-:W-:Y:S01]  /*08f0*/  UCGABAR_WAIT ;  /* 0x0000000000007dc7 */ /* 0x000fe20008000000 */
[----:B------:R-:W-:Y:S01]  /*0900*/  CCTL.IVALL ;  /* 0x00000000ff00798f */ /* 0x000fe20002000000 */
[----:B------:R-:W-:Y:S05]  /*0910*/  BRA `(.L_x_6) ;  /* 0x0000000000047947 */ /* 0x000fea0003800000 */
.L_x_5:
[----:B------:R-:W-:Y:S06]  /*0920*/  BAR.SYNC.DEFER_BLOCKING 0x0 ;  /* 0x0000000000007b1d */ /* 0x000fec0000010000 */
.L_x_6:
[----:B------:R-:W-:Y:S05]  /*0930*/  @!P2 BRA `(.L_x_7) ;  /* 0x0000007c0044a947 */ /* 0x000fea0003800000 */
[----:B------:R-:W-:-:S13]  /*0940*/  ISETP.GT.U32.AND P0, PT, R8, 0x1, PT ;  /* 0x000000010800780c */ /* 0x000fda0003f04070 */
[----:B------:R-:W-:Y:S05]  /*0950*/  @P0 EXIT ;  /* 0x000000000000094d */ /* 0x000fea0003800000 */
[----:B------:R-:W-:Y:S01]  /*0960*/  ULDC.64 UR4, c[0x0][0x650] ;  /* 0x0001940000047ab9 */ /* 0x000fe20000000a00 */
[----:B------:R-:W-:Y:S01]  /*0970*/  PRMT R3, RZ, 0x7610, R3 ;  /* 0x00007610ff037816 */ /* 0x000fe20000000003 */
[----:B------:R-:W-:Y:S01]  /*0980*/  IMAD.MOV.U32 R113, RZ, RZ, -0x1 ;  /* 0xffffffffff717424 */ /* 0x000fe200078e00ff */
[----:B------:R-:W-:Y:S01]  /*0990*/  ISETP.GE.U32.AND P0, PT, R16, UR4, PT ;  /* 0x0000000410007c0c */ /* 0x000fe2000bf06070 */
[----:B------:R-:W-:Y:S02]  /*09a0*/  IMAD.MOV.U32 R102, RZ, RZ, -0x1 ;  /* 0xffffffffff667424 */ /* 0x000fe400078e00ff */
[----:B------:R-:W-:Y:S01]  /*09b0*/  IMAD.MOV.U32 R23, RZ, RZ, -0x1 ;  /* 0xffffffffff177424 */ /* 0x000fe200078e00ff */
[----:B------:R-:W-:-:S13]  /*09c0*/  ISETP.GE.U32.AND.EX P0, PT, R17, UR5, PT, P0 ;  /* 0x0000000511007c0c */ /* 0x000fda000bf06100 */
[----:B------:R-:W-:Y:S05]  /*09d0*/  @P0 BRA `(.L_x_8) ;  /* 0x00000004002c0947 */ /* 0x000fea0003800000 */
[----:B------:R-:W0:Y:S01]  /*09e0*/  LDC.64 R22, c[0x0][0x628] ;  /* 0x00018a00ff167b82 */ /* 0x000e220000000a00 */
[----:B------:R-:W-:Y:S02]  /*09f0*/  IMAD.MOV.U32 R10, RZ, RZ, R16 ;  /* 0x000000ffff0a7224 */ /* 0x000fe400078e0010 */
[----:B------:R-:W-:-:S05]  /*0a00*/  IMAD.MOV.U32 R11, RZ, RZ, R17 ;  /* 0x000000ffff0b7224 */ /* 0x000fca00078e0011 */
[----:B------:R-:W1:Y:S08]  /*0a10*/  LDC R8, c[0x0][0x630] ;  /* 0x00018c00ff087b82 */ /* 0x000e700000000800 */
[----:B------:R-:W2:Y:S01]  /*0a20*/  LDC.64 R24, c[0x0][0x620] ;  /* 0x00018800ff187b82 */ /* 0x000ea20000000a00 */
[----:B0-----:R-:W-:-:S04]  /*0a30*/  ISETP.NE.U32.AND P0, PT, R22, RZ, PT ;  /* 0x000000ff1600720c */ /* 0x001fc80003f05070 */
[----:B------:R-:W-:-:S13]  /*0a40*/  ISETP.NE.AND.EX P0, PT, R23, RZ, PT, P0 ;  /* 0x000000ff1700720c */ /* 0x000fda0003f05300 */
[----:B-12---:R-:W-:Y:S05]  /*0a50*/  @!P0 BRA `(.L_x_9) ;  /* 0x0000000000288947 */ /* 0x006fea0003800000 */
[----:B------:R-:W0:Y:S02]  /*0a60*/  LDC R3, c[0x0][0x634] ;  /* 0x00018d00ff037b82 */ /* 0x000e240000000800 */
[----:B0-----:R-:W-:-:S05]  /*0a70*/  IADD3 R3, P0, R16, R3, RZ ;  /* 0x0000000310037210 */ /* 0x001fca0007f1e0ff */
[----:B------:R-:W-:-:S04]  /*0a80*/  IMAD.X R21, RZ, RZ, R17, P0 ;  /* 0x000000ffff157224 */ /* 0x000fc800000e0611 */
[----:B------:R-:W-:-:S04]  /*0a90*/  IMAD.WIDE.U32 R10, R21, R22, RZ ;  /* 0x00000016150a7225 */ /* 0x000fc800078e00ff */
[----:B------:R-:W-:-:S04]  /*0aa0*/  IMAD.WIDE.U32 R12, P0, R3, R23, R10 ;  /* 0x00000017030c7225 */ /* 0x000fc8000780000a */
[----:B------:R-:W-:-:S04]  /*0ab0*/  IMAD.WIDE.U32 R10, R3, R22, RZ ;  /* 0x00000016030a7225 */ /* 0x000fc800078e00ff */
[----:B------:R-:W-:Y:S01]  /*0ac0*/  IMAD.X R15, RZ, RZ, RZ, P0 ;  /* 0x000000ffff0f7224 */ /* 0x000fe200000e06ff */
[----:B------:R-:W-:Y:S01]  /*0ad0*/  IADD3 RZ, P0, R11, R12, RZ ;  /* 0x0000000c0bff7210 */ /* 0x000fe20007f1e0ff */
[----:B------:R-:W-:-:S04]  /*0ae0*/  IMAD.MOV.U32 R14, RZ, RZ, R13 ;  /* 0x000000ffff0e7224 */ /* 0x000fc800078e000d */
[----:B------:R-:W-:-:S08]  /*0af0*/  IMAD.WIDE.U32.X R10, R21, R23, R14, P0 ;  /* 0x00000017150a7225 */ /* 0x000fd000000e040e */
.L_x_9:
[----:B------:R-:W0:Y:S01]  /*0b00*/  LDC.64 R28, c[0x0][0x640] ;  /* 0x00019000ff1c7b82 */ /* 0x000e220000000a00 */
[-CC-:B------:R-:W-:Y:S01]  /*0b10*/  SHF.R.U64 R27, R10, R8.reuse, R11.reuse ;  /* 0x000000080a1b7219 */ /* 0x180fe2000000120b */
[----:B------:R-:W-:Y:S01]  /*0b20*/  IMAD.MOV.U32 R23, RZ, RZ, 0x1 ;  /* 0x00000001ff177424 */ /* 0x000fe200078e00ff */
[----:B------:R-:W-:Y:S02]  /*0b30*/  SHF.R.U32.HI R3, RZ, R8, R11 ;  /* 0x00000008ff037219 */ /* 0x000fe4000001160b */
[----:B------:R-:W-:-:S03]  /*0b40*/  IADD3 R5, P0, RZ, -R27, RZ ;  /* 0x8000001bff057210 */ /* 0x000fc60007f1e0ff */
[----:B------:R-:W1:Y:S02]  /*0b50*/  LDC R12, c[0x0][0x618] ;  /* 0x00018600ff0c7b82 */ /* 0x000e640000000800 */
[----:B------:R-:W-:Y:S02]  /*0b60*/  IMAD.X R3, RZ, RZ, ~R3, P0 ;  /* 0x000000ffff037224 */ /* 0x000fe400000e0e03 */
[----:B------:R-:W-:-:S04]  /*0b70*/  IMAD.WIDE.U32 R10, R5, R24, R16 ;  /* 0x00000018050a7225 */ /* 0x000fc800078e0010 */
[----:B------:R-:W2:Y:S01]  /*0b80*/  LDC R22, c[0x0][0x608] ;  /* 0x00018200ff167b82 */ /* 0x000ea20000000800 */
[----:B------:R-:W-:Y:S02]  /*0b90*/  IMAD R8, R3, R24, RZ ;  /* 0x0000001803087224 */ /* 0x000fe400078e02ff */
[----:B------:R-:W-:Y:S02]  /*0ba0*/  IMAD.MOV.U32 R3, RZ, RZ, -0x1 ;  /* 0xffffffffff037424 */ /* 0x000fe400078e00ff */
[----:B------:R-:W-:-:S03]  /*0bb0*/  IMAD R5, R5, R25, R8 ;  /* 0x0000001905057224 */ /* 0x000fc600078e0208 */
[----:B------:R-:W3:Y:S01]  /*0bc0*/  LDC R26, c[0x0][0x658] ;  /* 0x00019600ff1a7b82 */ /* 0x000ee20000000800 */
[----:B------:R-:W-:Y:S01]  /*0bd0*/  IMAD.IADD R5, R11, 0x1, R5 ;  /* 0x000000010b057824 */ /* 0x000fe200078e0205 */
[----:B0-----:R-:W-:-:S04]  /*0be0*/  ISETP.NE.U32.AND P0, PT, R28, RZ, PT ;  /* 0x000000ff1c00720c */ /* 0x001fc80003f05070 */
[----:B------:R-:W-:Y:S02]  /*0bf0*/  ISETP.NE.AND.EX P0, PT, R29, RZ, PT, P0 ;  /* 0x000000ff1d00720c */ /* 0x000fe40003f05300 */
[----:B------:R-:W0:Y:S01]  /*0c00*/  LDC R24, c[0x0][0x600] ;  /* 0x00018000ff187b82 */ /* 0x000e220000000800 */
[-CC-:B-1----:R-:W-:Y:S02]  /*0c10*/  SHF.R.U64 R14, R10, R12.reuse, R5.reuse ;  /* 0x0000000c0a0e7219 */ /* 0x182fe40000001205 */
[----:B------:R-:W-:-:S05]  /*0c20*/  SHF.R.U32.HI R5, RZ, R12, R5 ;  /* 0x0000000cff057219 */ /* 0x000fca0000011605 */
[----:B------:R-:W1:Y:S01]  /*0c30*/  LDC R15, c[0x0][0x648] ;  /* 0x00019200ff0f7b82 */ /* 0x000e620000000800 */
[-CC-:B--2---:R-:W-:Y:S02]  /*0c40*/  SHF.R.U64 R31, R14, R22.reuse, R5.reuse ;  /* 0x000000160e1f7219 */ /* 0x184fe40000001205 */
[----:B------:R-:W-:Y:S01]  /*0c50*/  SHF.R.U32.HI R5, RZ, R22, R5 ;  /* 0x00000016ff057219 */ /* 0x000fe20000011605 */
[----:B------:R-:W-:-:S04]  /*0c60*/  IMAD R22, R9, R20, R4 ;  /* 0x0000001409167224 */ /* 0x000fc800078e0204 */
[----:B------:R-:W2:Y:S01]  /*0c70*/  LDC R21, c[0x0][0x638] ;  /* 0x00018e00ff157b82 */ /* 0x000ea20000000800 */
[-CC-:B---3--:R-:W-:Y:S02]  /*0c80*/  SHF.R.U64 R20, R31, R26.reuse, R5.reuse ;  /* 0x0000001a1f147219 */ /* 0x188fe40000001205 */
[-C--:B------:R-:W-:Y:S02]  /*0c90*/  SHF.L.U32 R3, R3, R26.reuse, RZ ;  /* 0x0000001a03037219 */ /* 0x080fe400000006ff */
[----:B------:R-:W-:Y:S01]  /*0ca0*/  SHF.R.U32.HI R5, RZ, R26, R5 ;  /* 0x0000001aff057219 */ /* 0x000fe20000011605 */
[----:B------:R-:W-:Y:S01]  /*0cb0*/  IMAD.MOV.U32 R4, RZ, RZ, R20 ;  /* 0x000000ffff047224 */ /* 0x000fe200078e0014 */
[----:B------:R-:W-:Y:S01]  /*0cc0*/  LOP3.LUT R12, RZ, R3, RZ, 0x33, !PT ;  /* 0x00000003ff0c7212 */ /* 0x000fe200078e33ff */
[----:B------:R-:W3:Y:S01]  /*0cd0*/  LDC R25, c[0x0][0x610] ;  /* 0x00018400ff197b82 */ /* 0x000ee20000000800 */
[----:B------:R-:W-:Y:S05]  /*0ce0*/  @!P0 BRA `(.L_x_10) ;  /* 0x0000000000288947 */ /* 0x000fea0003800000 */
[----:B------:R-:W4:Y:S02]  /*0cf0*/  LDC R3, c[0x0][0x64c] ;  /* 0x00019300ff037b82 */ /* 0x000f240000000800 */
[----:B----4-:R-:W-:-:S05]  /*0d00*/  IADD3 R3, P0, R20, R3, RZ ;  /* 0x0000000314037210 */ /* 0x010fca0007f1e0ff */
        /* <DEDUP_REMOVED lines=8> */
.L_x_10:
[----:B-1----:R-:W-:Y:S01]  /*0d90*/  SHF.R.U64 R4, R4, R15, R5 ;  /* 0x0000000f04047219 */ /* 0x002fe20000001205 */
[----:B0-----:R-:W-:Y:S01]  /*0da0*/  VIADD R5, R24, 0xffffffff ;  /* 0xffffffff18057836 */ /* 0x001fe20000000000 */
[----:B------:R-:W-:Y:S01]  /*0db0*/  SHF.L.U32 R3, R23, R26, RZ ;  /* 0x0000001a17037219 */ /* 0x000fe200000006ff */
[----:B------:R-:W-:Y:S01]  /*0dc0*/  IMAD.MOV.U32 R23, RZ, RZ, R27 ;  /* 0x000000ffff177224 */ /* 0x000fe200078e001b */
[----:B------:R-:W-:Y:S01]  /*0dd0*/  LOP3.LUT R12, R31, R12, RZ, 0xc0, !PT ;  /* 0x0000000c1f0c7212 */ /* 0x000fe200078ec0ff */
[----:B------:R-:W-:Y:S01]  /*0de0*/  IMAD.MOV R8, RZ, RZ, -R4 ;  /* 0x000000ffff087224 */ /* 0x000fe200078e0a04 */
[----:B------:R-:W-:-:S03]  /*0df0*/  SEL R7, R7, R22, !P1 ;  /* 0x0000001607077207 */ /* 0x000fc60004800000 */
[----:B------:R-:W-:Y:S01]  /*0e00*/  IMAD R12, R3, R4, R12 ;  /* 0x00000004030c7224 */ /* 0x000fe200078e020c */
[----:B------:R-:W-:Y:S01]  /*0e10*/  LOP3.LUT R4, R14, R5, RZ, 0xc0, !PT ;  /* 0x000000050e047212 */ /* 0x000fe200078ec0ff */
[----:B--2---:R-:W-:Y:S02]  /*0e20*/  IMAD R3, R8, R21, R20 ;  /* 0x0000001508037224 */ /* 0x004fe400078e0214 */
[----:B---3--:R-:W-:Y:S02]  /*0e30*/  IMAD R7, R12, R25, R7 ;  /* 0x000000190c077224 */ /* 0x008fe400078e0207 */
[----:B------:R-:W-:Y:S02]  /*0e40*/  IMAD.MOV.U32 R5, RZ, RZ, 0x1 ;  /* 0x00000001ff057424 */ /* 0x000fe400078e00ff */
[----:B------:R-:W-:-:S03]  /*0e50*/  IMAD R4, R3, R24, R4 ;  /* 0x0000001803047224 */ /* 0x000fc600078e0204 */
[----:B------:R-:W-:Y:S02]  /*0e60*/  PRMT R3, R5, 0x7610, R3 ;  /* 0x0000761005037816 */ /* 0x000fe40000000003 */
[----:B------:R-:W-:Y:S02]  /*0e70*/  SEL R102, R4, R7, !P1 ;  /* 0x0000000704667207 */ /* 0x000fe40004800000 */
[----:B------:R-:W-:-:S07]  /*0e80*/  SEL R113, R7, R4, !P1 ;  /* 0x0000000407717207 */ /* 0x000fce0004800000 */
.L_x_8:
[----:B------:R-:W-:-:S08]  /*0e90*/  NOP ;  /* 0x0000000000007918 */ /* 0x000fd00000000000 */
[----:B------:R-:W0:Y:S02]  /*0ea0*/  USETMAXREG.TRY_ALLOC.CTAPOOL UP0, 0xe8 ;  /* 0x000000e8000079c8 */ /* 0x000e240008000600 */
[----:B0-----:R-:W-:-:S13]  /*0eb0*/  PLOP3.LUT P0, PT, PT, PT, UP0, 0x80, 0x0 ;  /* 0x000000000000781c */ /* 0x001fda0003f0f008 */
[----:B------:R-:W-:Y:S05]  /*0ec0*/  @!P0 BRA `(.L_x_8) ;  /* 0xfffffffc00f08947 */ /* 0x000fea000383ffff */
[----:B------:R-:W-:Y:S01]  /*0ed0*/  ULDC.64 UR4, c[0x0][0x598] ;  /* 0x0001660000047ab9 */ /* 0x000fe20000000a00 */
[----:B------:R-:W-:Y:S01]  /*0ee0*/  ULDC.64 UR40, c[0x0][0x208] ;  /* 0x0000820000287ab9 */ /* 0x000fe20000000a00 */
[----:B------:R-:W-:-:S04]  /*0ef0*/  ISETP.NE.U32.AND P0, PT, RZ, UR4, PT ;  /* 0x00000004ff007c0c */ /* 0x000fc8000bf05070 */
[----:B------:R-:W-:-:S13]  /*0f00*/  ISETP.NE.AND.EX P0, PT, RZ, UR5, PT, P0 ;  /* 0x00000005ff007c0c */ /* 0x000fda000bf05300 */
[----:B------:R-:W-:Y:S05]  /*0f10*/  @!P0 BRA `(.L_x_11) ;  /* 0x00000000001c8947 */ /* 0x000fea0003800000 */
[----:B------:R-:W0:Y:S02]  /*0f20*/  LDC.64 R4, c[0x0][0x598] ;  /* 0x00016600ff047b82 */ /* 0x000e240000000a00 */
[----:B0-----:R-:W2:Y:S02]  /*0f30*/  LDG.E.64 R4, desc[UR40][R4.64] ;  /* 0x0000002804047981 */ /* 0x001ea4000c1e1b00 */
[----:B--2---:R-:W-:-:S04]  /*0f40*/  ISETP.NE.U32.AND P0, PT, R4, RZ, PT ;  /* 0x000000ff0400720c */ /* 0x004fc80003f05070 */
[----:B------:R-:W-:-:S13]  /*0f50*/  ISETP.NE.AND.EX P0, PT, R5, RZ, PT, P0 ;  /* 0x000000ff0500720c */ /* 0x000fda0003f05300 */
[----:B------:R-:W-:Y:S05]  /*0f60*/  @!P0 BRA `(.L_x_11) ;  /* 0x0000000000088947 */ /* 0x000fea0003800000 */
[----:B------:R0:W5:Y:S01]  /*0f70*/  LD.E R22, desc[UR40][R4.64] ;  /* 0x0000002804167980 */ /* 0x000162000c101900 */
[----:B------:R-:W-:Y:S05]  /*0f80*/  BRA `(.L_x_12) ;  /* 0x0000000000247947 */ /* 0x000fea0003800000 */
.L_x_11:
[----:B------:R-:W-:Y:S02]  /*0f90*/  ULDC.64 UR4, c[0x0][0x588] ;  /* 0x0001620000047ab9 */ /* 0x000fe40000000a00 */
[----:B------:R-:W-:-:S04]  /*0fa0*/  ISETP.NE.U32.AND P0, PT, RZ, UR4, PT ;  /* 0x00000004ff007c0c */ /* 0x000fc8000bf05070 */
[----:B------:R-:W-:-:S13]  /*0fb0*/  ISETP.NE.AND.EX P0, PT, RZ, UR5, PT, P0 ;  /* 0x00000005ff007c0c */ /* 0x000fda000bf05300 */
[----:B------:R-:W-:Y:S05]  /*0fc0*/  @!P0 BRA `(.L_x_13) ;  /* 0x00000000000c8947 */ /* 0x000fea0003800000 */
[----:B------:R-:W0:Y:S02]  /*0fd0*/  LDC.64 R4, c[0x0][0x588] ;  /* 0x00016200ff047b82 */ /* 0x000e240000000a00 */
[----:B0-----:R1:W5:Y:S01]  /*0fe0*/  LDG.E R22, desc[UR40][R4.64] ;  /* 0x0000002804167981 */ /* 0x001362000c1e1900 */
[----:B------:R-:W-:Y:S05]  /*0ff0*/  BRA `(.L_x_12) ;  /* 0x0000000000087947 */ /* 0x000fea0003800000 */
.L_x_13:
[----:B------:R-:W-:Y:S02]  /*1000*/  ULDC UR4, c[0x0][0x580] ;  /* 0x0001600000047ab9 */ /* 0x000fe40000000800 */
[----:B------:R-:W-:-:S07]  /*1010*/  IMAD.U32 R22, RZ, RZ, UR4 ;  /* 0x00000004ff167e24 */ /* 0x000fce000f8e00ff */
.L_x_12:
[----:B------:R-:W-:Y:S02]  /*1020*/  ULDC.64 UR4, c[0x0][0x5a0] ;  /* 0x0001680000047ab9 */ /* 0x000fe40000000a00 */
[----:B------:R-:W-:-:S04]  /*1030*/  ISETP.NE.U32.AND P0, PT, RZ, UR4, PT ;  /* 0x00000004ff007c0c */ /* 0x000fc8000bf05070 */
[----:B------:R-:W-:-:S13]  /*1040*/  ISETP.NE.AND.EX P0, PT, RZ, UR5, PT, P0 ;  /* 0x00000005ff007c0c */ /* 0x000fda000bf05300 */
[----:B------:R-:W-:Y:S05]  /*1050*/  @!P0 BRA `(.L_x_14) ;  /* 0x00000000001c8947 */ /* 0x000fea0003800000 */
[----:B01----:R-:W0:Y:S02]  /*1060*/  LDC.64 R4, c[0x0][0x5a0] ;  /* 0x00016800ff047b82 */ /* 0x003e240000000a00 */
[----:B0-----:R-:W2:Y:S02]  /*1070*/  LDG.E.64 R4, desc[UR40][R4.64] ;  /* 0x0000002804047981 */ /* 0x001ea4000c1e1b00 */
[----:B--2---:R-:W-:-:S04]  /*1080*/  ISETP.NE.U32.AND P0, PT, R4, RZ, PT ;  /* 0x000000ff0400720c */ /* 0x004fc80003f05070 */
[----:B------:R-:W-:-:S13]  /*1090*/  ISETP.NE.AND.EX P0, PT, R5, RZ, PT, P0 ;  /* 0x000000ff0500720c */ /* 0x000fda0003f05300 */
[----:B------:R-:W-:Y:S05]  /*10a0*/  @!P0 BRA `(.L_x_14) ;  /* 0x0000000000088947 */ /* 0x000fea0003800000 */
[----:B------:R0:W5:Y:S01]  /*10b0*/  LD.E R90, desc[UR40][R4.64] ;  /* 0x00000028045a7980 */ /* 0x000162000c101900 */
[----:B------:R-:W-:Y:S05]  /*10c0*/  BRA `(.L_x_15) ;  /* 0x0000000000247947 */ /* 0x000fea0003800000 */
.L_x_14:
[----:B------:R-:W-:Y:S02]  /*10d0*/  ULDC.64 UR4, c[0x0][0x590] ;  /* 0x0001640000047ab9 */ /* 0x000fe40000000a00 */
[----:B------:R-:W-:-:S04]  /*10e0*/  ISETP.NE.U32.AND P0, PT, RZ, UR4, PT ;  /* 0x00000004ff007c0c */ /* 0x000fc8000bf05070 */
[----:B------:R-:W-:-:S13]  /*10f0*/  ISETP.NE.AND.EX P0, PT, RZ, UR5, PT, P0 ;  /* 0x00000005ff007c0c */ /* 0x000fda000bf05300 */
[----:B------:R-:W-:Y:S05]  /*1100*/  @!P0 BRA `(.L_x_16) ;  /* 0x00000000000c8947 */ /* 0x000fea0003800000 */
[----:B------:R-:W2:Y:S02]  /*1110*/  LDC.64 R90, c[0x0][0x590] ;  /* 0x00016400ff5a7b82 */ /* 0x000ea40000000a00 */
[----:B--2---:R2:W5:Y:S01]  /*1120*/  LDG.E R90, desc[UR40][R90.64] ;  /* 0x000000285a5a7981 */ /* 0x004562000c1e1900 */
[----:B------:R-:W-:Y:S05]  /*1130*/  BRA `(.L_x_15) ;  /* 0x0000000000087947 */ /* 0x000fea0003800000 */
.L_x_16:
[----:B------:R-:W-:Y:S02]  /*1140*/  ULDC UR4, c[0x0][0x584] ;  /* 0x0001610000047ab9 */ /* 0x000fe40000000800 */
[----:B------:R-:W-:-:S07]  /*1150*/  IMAD.U32 R90, RZ, RZ, UR4 ;  /* 0x00000004ff5a7e24 */ /* 0x000fce000f8e00ff */
.L_x_15:
[----:B------:R-:W-:-:S13]  /*1160*/  LOP3.LUT P0, RZ, R3, 0xff, RZ, 0xc0, !PT ;  /* 0x000000ff03ff7812 */ /* 0x000fda000780c0ff */
[----:B------:R-:W-:Y:S05]  /*1170*/  @!P0 EXIT ;  /* 0x000000000000894d */ /* 0x000fea0003800000 */
[----:B------:R-:W3:Y:S01]  /*1180*/  LDC R95, c[0x0][0x658] ;  /* 0x00019600ff5f7b82 */ /* 0x000ee20000000800 */
[----:B------:R-:W-:Y:S01]  /*1190*/  LOP3.LUT R6, R6, 0x1, RZ, 0xc0, !PT ;  /* 0x0000000106067812 */ /* 0x000fe200078ec0ff */
[----:B------:R-:W-:Y:S01]  /*11a0*/  ULDC.64 UR6, c[0x0][0x288] ;  /* 0x0000a20000067ab9 */ /* 0x000fe20000000a00 */
[----:B------:R-:W-:Y:S01]  /*11b0*/  SHF.R.U32.HI R3, RZ, 0x2, R97 ;  /* 0x00000002ff037819 */ /* 0x000fe20000011661 */
[----:B------:R-:W-:Y:S01]  /*11c0*/  UIADD3 UR4, UR7, 0x7f, URZ ;  /* 0x0000007f07047890 */ /* 0x000fe2000fffe03f */
[----:B------:R-:W-:Y:S01]  /*11d0*/  SHF.R.U32.HI R0, RZ, 0x1, R0 ;  /* 0x00000001ff007819 */ /* 0x000fe20000011600 */
[----:B------:R-:W-:Y:S01]  /*11e0*/  IMAD.SHL.U32 R88, R6, 0x40, RZ ;  /* 0x0000004006587824 */ /* 0x000fe200078e00ff */
[----:B------:R-:W-:Y:S01]  /*11f0*/  LOP3.LUT R3, R3, 0x7, RZ, 0xc0, !PT ;  /* 0x0000000703037812 */ /* 0x000fe200078ec0ff */
[----:B01----:R-:W0:Y:S01]  /*1200*/  LDC.64 R4, c[0x0][0x5c8] ;  /* 0x00017200ff047b82 */ /* 0x003e220000000a00 */
[----:B------:R-:W-:Y:S01]  /*1210*/  USHF.R.S32.HI UR5, URZ, 0x1f, UR4 ;  /* 0x0000001f3f057899 */ /* 0x000fe20008011404 */
[----:B------:R-:W-:Y:S01]  /*1220*/  LOP3.LUT R0, R0, 0x30, RZ, 0xc0, !PT ;  /* 0x0000003000007812 */ /* 0x000fe200078ec0ff */
[----:B------:R-:W-:Y:S01]  /*1230*/  IMAD.MOV.U32 R8, RZ, RZ, 0x1 ;  /* 0x00000001ff087424 */ /* 0x000fe200078e00ff */
[--C-:B------:R-:W-:Y:S01]  /*1240*/  LOP3.LUT R88, R88, 0x40, R3.reuse, 0xe2, !PT ;  /* 0x0000004058587812 */ /* 0x100fe200078ee203 */
[----:B------:R-:W-:Y:S01]  /*1250*/  ULEA.HI UR5, UR5, UR4, URZ, 0x7 ;  /* 0x0000000405057291 */ /* 0x000fe2000f8f383f */
[-C--:B------:R-:W-:Y:S01]  /*1260*/  IADD3 R3, RZ, -R0.reuse, -R3 ;  /* 0x80000000ff037210 */ /* 0x080fe20007ffe803 */
[----:B------:R-:W-:Y:S01]  /*1270*/  IMAD.U32 R7, RZ, RZ, UR6 ;  /* 0x00000006ff077e24 */ /* 0x000fe2000f8e00ff */
[----:B------:R-:W1:Y:S01]  /*1280*/  LDC R99, c[0x0][0x600] ;  /* 0x00018000ff637b82 */ /* 0x000e620000000800 */
[----:B------:R-:W-:Y:S01]  /*1290*/  LOP3.LUT R88, R88, R0, RZ, 0xfc, !PT ;  /* 0x0000000058587212 */ /* 0x000fe200078efcff */
[----:B------:R-:W-:Y:S01]  /*12a0*/  IMAD.MOV.U32 R0, RZ, RZ, -0x1 ;  /* 0xffffffffff007424 */ /* 0x000fe200078e00ff */
[----:B------:R-:W-:Y:S01]  /*12b0*/  USHF.R.S32.HI UR43, URZ, 0x7, UR5 ;  /* 0x000000073f2b7899 */ /* 0x000fe20008011405 */
[C---:B------:R-:W-:Y:S01]  /*12c0*/  LOP3.LUT R96, R97.reuse, 0x3, RZ, 0xc0, !PT ;  /* 0x0000000361607812 */ /* 0x040fe200078ec0ff */
[----:B------:R-:W-:Y:S01]  /*12d0*/  IMAD R3, R6, -0x40, R3 ;  /* 0xffffffc006037824 */ /* 0x000fe200078e0203 */
[C---:B------:R-:W-:Y:S01]  /*12e0*/  LOP3.LUT R98, R97.reuse, 0x80, RZ, 0xc0, !PT ;  /* 0x0000008061627812 */ /* 0x040fe200078ec0ff */
[----:B------:R-:W-:Y:S01]  /*12f0*/  UISETP.LT.AND UP0, UPT, UR43, 0x1, UPT ;  /* 0x000000012b00788c */ /* 0x000fe2000bf01270 */
[-C--:B---3--:R-:W-:Y:S01]  /*1300*/  SHF.L.U32 R0, R0, R95.reuse, RZ ;  /* 0x0000005f00007219 */ /* 0x088fe200000006ff */
[----:B------:R-:W-:Y:S01]  /*1310*/  ULDC UR4, c[0x0][0x284] ;  /* 0x0000a10000047ab9 */ /* 0x000fe20000000800 */
[----:B------:R-:W-:Y:S01]  /*1320*/  IMAD R96, R96, -0x2, R7 ;  /* 0xfffffffe60607824 */ /* 0x000fe200078e0207 */
[----:B------:R-:W-:Y:S01]  /*1330*/  USEL UR44, UR43, 0x1, UP0 ;  /* 0x000000012b2c7887 */ /* 0x000fe20008000000 */
[----:B------:R-:W-:Y:S01]  /*1340*/  SHF.L.U32 R95, R8, R95, RZ ;  /* 0x0000005f085f7219 */ /* 0x000fe200000006ff */
[----:B------:R-:W-:Y:S01]  /*1350*/  IMAD.SHL.U32 R97, R97, 0x2, RZ ;  /* 0x0000000261617824 */ /* 0x000fe200078e00ff */
[----:B------:R-:W-:Y:S01]  /*1360*/  LOP3.LUT R117, R18, 0x1, RZ, 0xfc, !PT ;  /* 0x0000000112757812 */ /* 0x000fe200078efcff */
[----:B------:R-:W-:Y:S01]  /*1370*/  VIADD R101, R3, UR4 ;  /* 0x0000000403657c36 */ /* 0x000fe20008000000 */
[C-C-:B0-----:R-:W-:Y:S01]  /*1380*/  SHF.L.U64.HI R93, R4.reuse, 0x7, R5.reuse ;  /* 0x00000007045d7819 */ /* 0x141fe20000010205 */
[C---:B------:R-:W-:Y:S01]  /*1390*/  IMAD.SHL.U32 R92, R4.reuse, 0x80, RZ ;  /* 0x00000080045c7824 */ /* 0x040fe200078e00ff */
[C---:B------:R-:W-:Y:S01]  /*13a0*/  SHF.L.U64.HI R94, R4.reuse, 0x3, R5 ;  /* 0x00000003045e7819 */ /* 0x040fe20000010205 */
[----:B--2---:R-:W-:Y:S01]  /*13b0*/  IMAD.SHL.U32 R91, R4, 0x8, RZ ;  /* 0x00000008045b7824 */ /* 0x004fe200078e00ff */
[----:B------:R-:W-:Y:S01]  /*13c0*/  SHF.R.U32.HI R98, RZ, 0x7, R98 ;  /* 0x00000007ff627819 */ /* 0x000fe20000011662 */
[----:B------:R-:W-:Y:S01]  /*13d0*/  IMAD.MOV.U32 R89, RZ, RZ, RZ ;  /* 0x000000ffff597224 */ /* 0x000fe200078e00ff */
[----:B------:R-:W-:Y:S01]  /*13e0*/  LOP3.LUT R100, RZ, R0, RZ, 0x33, !PT ;  /* 0x00000000ff647212 */ /* 0x000fe200078e33ff */
[----:B------:R-:W-:Y:S01]  /*13f0*/  UIADD3 UR44, UR43, -UR44, URZ ;  /* 0x8000002c2b2c7290 */ /* 0x000fe2000fffe03f */
[----:B-1----:R-:W-:Y:S01]  /*1400*/  VIADD R99, R99, 0xffffffff ;  /* 0xffffffff63637836 */ /* 0x002fe20000000000 */
[----:B------:R-:W-:Y:S01]  /*1410*/  UMOV UR36, URZ ;  /* 0x0000003f00247c82 */ /* 0x000fe20008000000 */
[----:B------:R-:W-:-:S09]  /*1420*/  UMOV UR42, URZ ;  /* 0x0000003f002a7c82 */ /* 0x000fd20008000000 */
.L_x_160:
[----:B0-----:R-:W0:Y:S01]  /*1430*/  SHFL.IDX PT, R0, R98, RZ, 0x1f ;  /* 0x00001fff62007589 */ /* 0x001e2200000e0000 */
[----:B-1----:R-:W1:Y:S01]  /*1440*/  S2UR UR7, SR_CgaCtaId ;  /* 0x00000000000779c3 */ /* 0x002e620000008800 */
[----:B------:R-:W-:Y:S01]  /*1450*/  UMOV UR6, 0x400 ;  /* 0x0000040000067882 */ /* 0x000fe20000000000 */
[----:B0-----:R-:W-:Y:S01]  /*1460*/  R2UR UR4, R0 ;  /* 0x00000000000472ca */ /* 0x001fe200000e0000 */
[----:B-1----:R-:W-:-:S12]  /*1470*/  ULEA UR6, UR7, UR6, 0x18 ;  /* 0x0000000607067291 */ /* 0x002fd8000f8ec03f */
[----:B------:R-:W-:-:S04]  /*1480*/  ULEA.HI UR5, UR4, UR4, URZ, 0x1 ;  /* 0x0000000404057291 */ /* 0x000fc8000f8f083f */
[----:B------:R-:W-:-:S04]  /*1490*/  ULOP3.LUT UR5, UR5, 0x7fffe, URZ, 0xc0, !UPT ;  /* 0x0007fffe05057892 */ /* 0x000fc8000f8ec03f */
[----:B------:R-:W-:-:S03]  /*14a0*/  UIADD3 UR5, UR4, -UR5, URZ ;  /* 0x8000000504057290 */ /* 0x000fc6000fffe03f */
[----:B------:R-:W-:Y:S01]  /*14b0*/  ULDC UR4, c[0x0][0x28c] ;  /* 0x0000a30000047ab9 */ /* 0x000fe20000000800 */
[----:B------:R-:W-:Y:S01]  /*14c0*/  ULEA UR5, UR5, UR6, 0xd ;  /* 0x0000000605057291 */ /* 0x000fe2000f8e683f */
[----:B------:R-:W-:-:S03]  /*14d0*/  ISETP.LT.AND P0, PT, RZ, UR4, PT ;  /* 0x00000004ff007c0c */ /* 0x000fc6000bf01270 */
[----:B------:R-:W-:-:S04]  /*14e0*/  UIADD3 UR5, UR5, 0x100, URZ ;  /* 0x0000010005057890 */ /* 0x000fc8000fffe03f */
[----:B------:R-:W-:-:S04]  /*14f0*/  USHF.R.U32.HI UR5, URZ, 0x4, UR5 ;  /* 0x000000043f057899 */ /* 0x000fc80008011605 */
[----:B------:R-:W-:-:S04]  /*1500*/  ULOP3.LUT UR5, UR5, 0x3fff, URZ, 0xc0, !UPT ;  /* 0x00003fff05057892 */ /* 0x000fc8000f8ec03f */
[----:B------:R-:W-:Y:S01]  /*1510*/  ULOP3.LUT UR45, UR5, 0x10000, URZ, 0xfc, !UPT ;  /* 0x00010000052d7892 */ /* 0x000fe2000f8efc3f */
[----:B--23-5:R-:W-:Y:S11]  /*1520*/  @P0 BRA `(.L_x_17) ;  /* 0x0000000000400947 */ /* 0x02cff60003800000 */
[----:B------:R-:W-:Y:S01]  /*1530*/  MOV R0, 0x0 ;  /* 0x0000000000007802 */ /* 0x000fe20000000f00 */
[----:B------:R-:W-:Y:S01]  /*1540*/  ULDC.64 UR4, c[0x4][0x68] ;  /* 0x01001a0000047ab9 */ /* 0x000fe20000000a00 */
[----:B------:R-:W-:Y:S01]  /*1550*/  ULDC.64 UR6, c[0x4][0x8] ;  /* 0x0100020000067ab9 */ /* 0x000fe20000000a00 */
[----:B------:R-:W-:Y:S01]  /*1560*/  IMAD.U32 R4, RZ, RZ, UR4 ;  /* 0x00000004ff047e24 */ /* 0x000fe2000f8e00ff */
[----:B------:R0:W1:Y:S01]  /*1570*/  LDC.64 R14, c[0x4][R0] ;  /* 0x01000000000e7b82 */ /* 0x0000620000000a00 */
[----:B------:R-:W-:Y:S01]  /*1580*/  IMAD.U32 R5, RZ, RZ, UR5 ;  /* 0x00000005ff057e24 */ /* 0x000fe2000f8e00ff */
[----:B------:R-:W-:Y:S01]  /*1590*/  ULDC.64 UR4, c[0x4][0x70] ;  /* 0x01001c0000047ab9 */ /* 0x000fe20000000a00 */
[----:B------:R-:W-:Y:S02]  /*15a0*/  IMAD.U32 R10, RZ, RZ, UR6 ;  /* 0x00000006ff0a7e24 */ /* 0x000fe4000f8e00ff */
[----:B------:R-:W-:Y:S02]  /*15b0*/  IMAD.U32 R6, RZ, RZ, UR4 ;  /* 0x00000004ff067e24 */ /* 0x000fe4000f8e00ff */
[----:B------:R-:W-:-:S02]  /*15c0*/  IMAD.U32 R7, RZ, RZ, UR5 ;  /* 0x00000005ff077e24 */ /* 0x000fc4000f8e00ff */
[----:B------:R-:W-:Y:S02]  /*15d0*/  IMAD.U32 R11, RZ, RZ, UR7 ;  /* 0x00000007ff0b7e24 */ /* 0x000fe4000f8e00ff */
[----:B------:R-:W-:Y:S02]  /*15e0*/  IMAD.MOV.U32 R8, RZ, RZ, 0x1e1 ;  /* 0x000001e1ff087424 */ /* 0x000fe400078e00ff */
[----:B------:R-:W-:Y:S02]  /*15f0*/  IMAD.MOV.U32 R12, RZ, RZ, 0x1 ;  /* 0x00000001ff0c7424 */ /* 0x000fe400078e00ff */
[----:B0-----:R-:W-:-:S07]  /*1600*/  IMAD.MOV.U32 R13, RZ, RZ, RZ ;  /* 0x000000ffff0d7224 */ /* 0x001fce00078e00ff */
[----:B------:R-:W-:-:S07]  /*1610*/  LEPC R20, `(.L_x_17) ;  /* 0x000000001014794e */ /* 0x000fce0000000000 */
[----:B-1---5:R-:W-:Y:S05]  /*1620*/  CALL.ABS.NOINC R14 ;  /* 0x000000000e007343 */ /* 0x022fea0003c00000 */
.L_x_17:
[----:B------:R-:W-:-:S13]  /*1630*/  ISETP.NE.AND P0, PT, R117, 0x3, PT ;  /* 0x000000037500780c */ /* 0x000fda0003f05270 */
[----:B------:R-:W-:Y:S05]  /*1640*/  @!P0 BRA `(.L_x_18) ;  /* 0x0000000000048947 */ /* 0x000fea0003800000 */
[----:B------:R-:W-:Y:S01]  /*1650*/  BPT.TRAP 0x1 ;  /* 0x000000040000795c */ /* 0x000fe20000300000 */
.L_x_18:
[----:B------:R-:W0:Y:S01]  /*1660*/  S2UR UR5, SR_CgaCtaId ;  /* 0x00000000000579c3 */ /* 0x000e220000008800 */
[----:B------:R-:W-:Y:S01]  /*1670*/  UMOV UR4, 0x400 ;  /* 0x0000040000047882 */ /* 0x000fe20000000000 */
[----:B------:R-:W-:Y:S02]  /*1680*/  IMAD.U32 R0, RZ, RZ, UR36 ;  /* 0x00000024ff007e24 */ /* 0x000fe4000f8e00ff */
[----:B------:R-:W-:-:S03]  /*1690*/  IMAD.U32 R3, RZ, RZ, UR42 ;  /* 0x0000002aff037e24 */ /* 0x000fc6000f8e00ff */
[----:B------:R-:W-:Y:S01]  /*16a0*/  SHF.L.U32 R0, R0, 0x1f, RZ ;  /* 0x0000001f00007819 */ /* 0x000fe200000006ff */
[----:B0-----:R-:W-:-:S06]  /*16b0*/  ULEA UR4, UR5, UR4, 0x18 ;  /* 0x0000000405047291 */ /* 0x001fcc000f8ec03f */
[----:B------:R-:W-:-:S04]  /*16c0*/  IMAD.U32 R6, RZ, RZ, UR4 ;  /* 0x00000004ff067e24 */ /* 0x000fc8000f8e00ff */
[----:B------:R-:W-:-:S04]  /*16d0*/  IMAD R3, R3, 0x8, R6 ;  /* 0x0000000803037824 */ /* 0x000fc800078e0206 */
[----:B------:R0:W1:Y:S01]  /*16e0*/  SYNCS.PHASECHK.TRANS64.TRYWAIT P1, [R3+URZ], R0 ;  /* 0x00000000030075a7 */ /* 0x000062000802017f */
[----:B------:R-:W-:Y:S05]  /*16f0*/  @!P0 BRA `(.L_x_19) ;  /* 0x0000000000048947 */ /* 0x000fea0003800000 */
[----:B------:R-:W-:Y:S01]  /*1700*/  BPT.TRAP 0x1 ;  /* 0x000000040000795c */ /* 0x000fe20000300000 */
.L_x_19:
[----:B------:R-:W-:-:S05]  /*1710*/  IMAD.U32 R4, RZ, RZ, UR44 ;  /* 0x0000002cff047e24 */ /* 0x000fca000f8e00ff */
[----:B------:R-:W-:Y:S01]  /*1720*/  ISETP.GE.AND P2, PT, R4, 0x1, PT ;  /* 0x000000010400780c */ /* 0x000fe20003f46270 */
[----:B-1----:R-:W-:-:S12]  /*1730*/  @P1 BRA `(.L_x_20) ;  /* 0x0000000000081947 */ /* 0x002fd80003800000 */
[----:B------:R-:W1:Y:S02]  /*1740*/  SYNCS.PHASECHK.TRANS64.TRYWAIT P1, [R3+URZ], R0 ;  /* 0x00000000030075a7 */ /* 0x000e64000802017f */
[----:B-1----:R-:W-:Y:S05]  /*1750*/  @!P1 BRA `(.L_x_21) ;  /* 0x00000084006c9947 */ /* 0x002fea0003800000 */
.L_x_20:
[----:B------:R-:W-:Y:S05]  /*1760*/  WARPSYNC.ALL ;  /* 0x0000000000007948 */ /* 0x000fea0003800000 */
[----:B------:R-:W-:Y:S01]  /*1770*/  R2UR UR4, R6 ;  /* 0x00000000060472ca */ /* 0x000fe200000e0000 */
[----:B------:R-:W-:Y:S01]  /*1780*/  ULEA UR8, UR42, UR45, 0xd ;  /* 0x0000002d2a087291 */ /* 0x000fe2000f8e683f */
[----:B------:R-:W-:Y:S01]  /*1790*/  WARPGROUP.ARRIVE ;  /* 0x00000000000079c5 */ /* 0x000fe20000000000 */
[----:B------:R-:W-:Y:S01]  /*17a0*/  UMOV UR9, 0x40000040 ;  /* 0x4000004000097882 */ /* 0x000fe20000000000 */
[----:B------:R-:W-:Y:S01]  /*17b0*/  UMOV UR11, 0x40000040 ;  /* 0x40000040000b7882 */ /* 0x000fe20000000000 */
[----:B------:R-:W-:Y:S01]  /*17c0*/  UIADD3 UR12, UR8, 0x400, URZ ;  /* 0x00000400080c7890 */ /* 0x000fe2000fffe03f */
[----:B------:R-:W-:Y:S01]  /*17d0*/  UMOV UR15, UR11 ;  /* 0x0000000b000f7c82 */ /* 0x000fe20008000000 */
[----:B------:R-:W-:Y:S01]  /*17e0*/  UMOV UR13, 0x40000040 ;  /* 0x40000040000d7882 */ /* 0x000fe20000000000 */
[----:B------:R-:W-:-:S05]  /*17f0*/  UIADD3 UR5, UR8, 0x402, URZ ;  /* 0x0000040208057890 */ /* 0x000fca000fffe03f */
[----:B------:R-:W-:-:S04]  /*1800*/  UIADD3 UR4, UR4, 0x60100, URZ ;  /* 0x0006010004047890 */ /* 0x000fc8000fffe03f */
[----:B------:R-:W-:-:S04]  /*1810*/  USHF.R.U32.HI UR4, URZ, 0x4, UR4 ;  /* 0x000000043f047899 */ /* 0x000fc80008011604 */
[----:B------:R-:W-:-:S04]  /*1820*/  ULOP3.LUT UR4, UR4, 0x3fff, URZ, 0xc0, !UPT ;  /* 0x00003fff04047892 */ /* 0x000fc8000f8ec03f */
[----:B------:R-:W-:-:S04]  /*1830*/  ULOP3.LUT UR4, UR4, 0x10000, URZ, 0xfc, !UPT ;  /* 0x0001000004047892 */ /* 0x000fc8000f8efc3f */
[----:B------:R-:W-:-:S07]  /*1840*/  ULEA UR6, UR42, UR4, 0xb ;  /* 0x000000042a067291 */ /* 0x000fce000f8e583f */
[----:B------:R-:W-:Y:S02]  /*1850*/  UMOV UR10, UR6 ;  /* 0x00000006000a7c82 */ /* 0x000fe40008000000 */
[----:B------:R-:W-:Y:S01]  /*1860*/  HGMMA.64x64x8.F32.TF32 R56, gdesc[UR8], RZ, !UPT, gsb0 ;  /* 0x04e00000083879f0 */ /* 0x000fe2000c0028ff */
[----:B------:R-:W-:Y:S01]  /*1870*/  UMOV UR14, UR10 ;  /* 0x0000000a000e7c82 */ /* 0x000fe20008000000 */
[----:B------:R-:W-:Y:S01]  /*1880*/  UIADD3 UR10, UR6, 0x606, URZ ;  /* 0x00000606060a7890 */ /* 0x000fe2000fffe03f */
[----:B------:R-:W-:Y:S01]  /*1890*/  UMOV UR9, 0x40000040 ;  /* 0x4000004000097882 */ /* 0x000fe20000000000 */
[----:B------:R-:W-:Y:S01]  /*18a0*/  UMOV UR11, 0x40000040 ;  /* 0x40000040000b7882 */ /* 0x000fe20000000000 */
[----:B------:R-:W-:Y:S02]  /*18b0*/  WARPGROUP.DEPBAR.LE gsb0, 0x0 ;  /* 0x00008000000079c5 */ /* 0x000fe40000010000 */
[----:B------:R-:W-:-:S06]  /*18c0*/  WARPGROUP.ARRIVE ;  /* 0x00000000000079c5 */ /* 0x000fcc0000000000 */
[----:B------:R-:W-:Y:S01]  /*18d0*/  HGMMA.64x64x8.F32.TF32 R24, gdesc[UR12], RZ, !UPT, gsb0 ;  /* 0x04e000000c1879f0 */ /* 0x000fe2000c0028ff */
[----:B------:R-:W-:Y:S02]  /*18e0*/  UIADD3 UR12, UR8, 0x2, URZ ;  /* 0x00000002080c7890 */ /* 0x000fe4000fffe03f */
[----:B------:R-:W-:Y:S01]  /*18f0*/  UIADD3 UR14, UR6, 0x2, URZ ;  /* 0x00000002060e7890 */ /* 0x000fe2000fffe03f */
[----:B------:R-:W-:Y:S01]  /*1900*/  UMOV UR13, 0x40000040 ;  /* 0x40000040000d7882 */ /* 0x000fe20000000000 */
[----:B------:R-:W-:Y:S01]  /*1910*/  UMOV UR15, 0x40000040 ;  /* 0x40000040000f7882 */ /* 0x000fe20000000000 */
[----:B------:R-:W-:Y:S02]  /*1920*/  WARPGROUP.DEPBAR.LE gsb0, 0x0 ;  /* 0x00008000000079c5 */ /* 0x000fe40000010000 */
[----:B------:R-:W-:-:S06]  /*1930*/  WARPGROUP.ARRIVE ;  /* 0x00000000000079c5 */ /* 0x000fcc0000000000 */
[----:B------:R-:W-:Y:S01]  /*1940*/  HGMMA.64x64x8.F32.TF32 R56, gdesc[UR12], R56, gsb0 ;  /* 0x04e000000c3879f0 */ /* 0x000fe20008002838 */
[----:B------:R-:W-:Y:S01]  /*1950*/  UMOV UR12, UR5 ;  /* 0x00000005000c7c82 */ /* 0x000fe20008000000 */
[----:B------:R-:W-:Y:S01]  /*1960*/  UMOV UR13, 0x40000040 ;  /* 0x40000040000d7882 */ /* 0x000fe20000000000 */
[----:B------:R-:W-:Y:S01]  /*1970*/  UIADD3 UR5, UR8, 0x404, URZ ;  /* 0x0000040408057890 */ /* 0x000fe2000fffe03f */
[----:B------:R-:W-:Y:S02]  /*1980*/  WARPGROUP.DEPBAR.LE gsb0, 0x0 ;  /* 0x00008000000079c5 */ /* 0x000fe40000010000 */
[----:B------:R-:W-:-:S06]  /*1990*/  WARPGROUP.ARRIVE ;  /* 0x00000000000079c5 */ /* 0x000fcc0000000000 */
[----:B------:R-:W-:Y:S01]  /*19a0*/  HGMMA.64x64x8.F32.TF32 R24, gdesc[UR12], R24, gsb0 ;  /* 0x04e000000c1879f0 */ /* 0x000fe20008002818 */
        /* <DEDUP_REMOVED lines=160> */
[----:B------:R-:W-:Y:S01]  /*23b0*/  UIADD3 UR6, UR8, 0x1c06, URZ ;  /* 0x00001c0608067890 */ /* 0x000fe2000fffe03f */
[----:B------:R-:W-:Y:S02]  /*23c0*/  WARPGROUP.DEPBAR.LE gsb0, 0x0 ;  /* 0x00008000000079c5 */ /* 0x000fe40000010000 */
[----:B------:R-:W-:-:S06]  /*23d0*/  WARPGROUP.ARRIVE ;  /* 0x00000000000079c5 */ /* 0x000fcc0000000000 */
[----:B------:R-:W-:Y:S01]  /*23e0*/  HGMMA.64x64x8.F32.TF32 R56, gdesc[UR12], R56, gsb0 ;  /* 0x04e000000c3879f0 */ /* 0x000fe20008002838 */
[----:B------:R-:W-:Y:S01]  /*23f0*/  UMOV UR12, UR5 ;  /* 0x00000005000c7c82 */ /* 0x000fe20008000000 */
[----:B------:R-:W-:Y:S01]  /*2400*/  UMOV UR13, 0x40000040 ;  /* 0x40000040000d7882 */ /* 0x000fe20000000000 */
[----:B------:R-:W-:-:S07]  /*2410*/  UIADD3 UR5, UR8, 0x1806, URZ ;  /* 0x0000180608057890 */ /* 0x000fce000fffe03f */
[----:B------:R-:W-:Y:S01]  /*2420*/  UMOV UR8, UR5 ;  /* 0x0000000500087c82 */ /* 0x000fe20008000000 */
[----:B------:R-:W-:Y:S02]  /*2430*/  WARPGROUP.DEPBAR.LE gsb0, 0x0 ;  /* 0x00008000000079c5 */ /* 0x000fe40000010000 */
[----:B------:R-:W-:-:S06]  /*2440*/  WARPGROUP.ARRIVE ;  /* 0x00000000000079c5 */ /* 0x000fcc0000000000 */
[----:B------:R-:W-:Y:S03]  /*2450*/  HGMMA.64x64x8.F32.TF32 R24, gdesc[UR12], R24, gsb0 ;  /* 0x04e000000c1879f0 */ /* 0x000fe60008002818 */
[----:B------:R-:W-:Y:S02]  /*2460*/  WARPGROUP.DEPBAR.LE gsb0, 0x0 ;  /* 0x00008000000079c5 */ /* 0x000fe40000010000 */
[----:B------:R-:W-:-:S06]  /*2470*/  WARPGROUP.ARRIVE ;  /* 0x00000000000079c5 */ /* 0x000fcc0000000000 */
[----:B------:R-:W-:Y:S01]  /*2480*/  HGMMA.64x64x8.F32.TF32 R56, gdesc[UR8], R56, gsb0 ;  /* 0x04e00000083879f0 */ /* 0x000fe20008002838 */
[----:B------:R-:W-:Y:S01]  /*2490*/  UMOV UR8, UR6 ;  /* 0x0000000600087c82 */ /* 0x000fe20008000000 */
[----:B------:R-:W-:Y:S01]  /*24a0*/  UMOV UR9, 0x40000040 ;  /* 0x4000004000097882 */ /* 0x000fe20000000000 */
[----:B------:R-:W-:Y:S02]  /*24b0*/  WARPGROUP.DEPBAR.LE gsb0, 0x0 ;  /* 0x00008000000079c5 */ /* 0x000fe40000010000 */
[----:B------:R-:W-:-:S06]  /*24c0*/  WARPGROUP.ARRIVE ;  /* 0x00000000000079c5 */ /* 0x000fcc0000000000 */
[----:B------:R-:W-:Y:S03]  /*24d0*/  HGMMA.64x64x8.F32.TF32 R24, gdesc[UR8], R24, gsb0 ;  /* 0x04e00000081879f0 */ /* 0x000fe60008002818 */
[----:B------:R-:W-:Y:S02]  /*24e0*/  WARPGROUP.DEPBAR.LE gsb0, 0x0 ;  /* 0x00008000000079c5 */ /* 0x000fe40000010000 */
[----:B------:R-:W-:Y:S05]  /*24f0*/  @!P2 BRA `(.L_x_22) ;  /* 0x0000000c00f8a947 */ /* 0x000fea0003800000 */
[----:B------:R-:W-:Y:S01]  /*2500*/  UIADD3 UR5, UR42, 0x1, URZ ;  /* 0x000000012a057890 */ /* 0x000fe2000fffe03f */
[----:B01----:R-:W-:Y:S02]  /*2510*/  IMAD.U32 R0, RZ, RZ, UR44 ;  /* 0x0000002cff007e24 */ /* 0x003fe4000f8e00ff */
[----:B------:R-:W-:Y:S01]  /*2520*/  IMAD.U32 R3, RZ, RZ, UR42 ;  /* 0x0000002aff037e24 */ /* 0x000fe2000f8e00ff */
[----:B------:R-:W-:-:S04]  /*2530*/  UISETP.NE.AND UP0, UPT, UR5, 0x3, UPT ;  /* 0x000000030500788c */ /* 0x000fc8000bf05270 */
[----:B------:R-:W-:Y:S02]  /*2540*/  USEL UR6, URZ, 0x1, UP0 ;  /* 0x000000013f067887 */ /* 0x000fe40008000000 */
[----:B------:R-:W-:Y:S02]  /*2550*/  USEL UR5, UR5, URZ, UP0 ;  /* 0x0000003f05057287 */ /* 0x000fe40008000000 */
[----:B------:R-:W-:-:S06]  /*2560*/  ULOP3.LUT UR6, UR36, UR6, URZ, 0x3c, !UPT ;  /* 0x0000000624067292 */ /* 0x000fcc000f8e3c3f */
[----:B------:R-:W-:-:S07]  /*2570*/  IMAD.U32 R7, RZ, RZ, UR6 ;  /* 0x00000006ff077e24 */ /* 0x000fce000f8e00ff */
.L_x_29:
[----:B------:R-:W-:Y:S05]  /*2580*/  @!P0 BRA `(.L_x_23) ;  /* 0x0000000000048947 */ /* 0x000fea0003800000 */
[----:B------:R-:W-:Y:S01]  /*2590*/  BPT.TRAP 0x1 ;  /* 0x000000040000795c */ /* 0x000fe20000300000 */
.L_x_23:
[----:B------:R-:W0:Y:S01]  /*25a0*/  S2UR UR7, SR_CgaCtaId ;  /* 0x00000000000779c3 */ /* 0x000e220000008800 */
[----:B------:R-:W-:Y:S01]  /*25b0*/  UMOV UR6, 0x400 ;  /* 0x0000040000067882 */ /* 0x000fe20000000000 */
[----:B------:R-:W-:Y:S01]  /*25c0*/  IMAD.U32 R5, RZ, RZ, UR5 ;  /* 0x00000005ff057e24 */ /* 0x000fe2000f8e00ff */
[----:B------:R-:W-:Y:S01]  /*25d0*/  SHF.L.U32 R4, R7, 0x1f, RZ ;  /* 0x0000001f07047819 */ /* 0x000fe200000006ff */
[----:B0-----:R-:W-:-:S06]  /*25e0*/  ULEA UR6, UR7, UR6, 0x18 ;  /* 0x0000000607067291 */ /* 0x001fcc000f8ec03f */
[----:B------:R-:W-:-:S04]  /*25f0*/  IMAD.U32 R6, RZ, RZ, UR6 ;  /* 0x00000006ff067e24 */ /* 0x000fc8000f8e00ff */
[----:B------:R-:W-:-:S04]  /*2600*/  IMAD R5, R5, 0x8, R6 ;  /* 0x0000000805057824 */ /* 0x000fc800078e0206 */
[----:B------:R0:W1:Y:S01]  /*2610*/  SYNCS.PHASECHK.TRANS64.TRYWAIT P1, [R5+URZ], R4 ;  /* 0x00000004050075a7 */ /* 0x000062000802017f */
[----:B------:R-:W-:Y:S05]  /*2620*/  @!P0 BRA `(.L_x_24) ;  /* 0x0000000000048947 */ /* 0x000fea0003800000 */
[----:B------:R-:W-:Y:S01]  /*2630*/  BPT.TRAP 0x1 ;  /* 0x000000040000795c */ /* 0x000fe20000300000 */
.L_x_24:
[----:B-1----:R-:W-:Y:S05]  /*2640*/  @P1 BRA `(.L_x_25) ;  /* 0x0000000000081947 */ /* 0x002fea0003800000 */
[----:B------:R-:W1:Y:S02]  /*2650*/  SYNCS.PHASECHK.TRANS64.TRYWAIT P1, [R5+URZ], R4 ;  /* 0x00000004050075a7 */ /* 0x000e64000802017f */
[----:B-1----:R-:W-:Y:S05]  /*2660*/  @!P1 BRA `(.L_x_26) ;  /* 0x0000007400bc9947 */ /* 0x002fea0003800000 */
.L_x_25:
[----:B------:R-:W-:Y:S01]  /*2670*/  ULEA UR8, UR5, UR4, 0xb ;  /* 0x0000000405087291 */ /* 0x000fe2000f8e583f */
[----:B------:R-:W-:Y:S01]  /*2680*/  WARPGROUP.ARRIVE ;  /* 0x00000000000079c5 */ /* 0x000fe20000000000 */
[----:B------:R-:W-:Y:S01]  /*2690*/  ULEA UR6, UR5, UR45, 0xd ;  /* 0x0000002d05067291 */ /* 0x000fe2000f8e683f */
[----:B------:R-:W-:Y:S01]  /*26a0*/  UMOV UR15, 0x40000040 ;  /* 0x40000040000f7882 */ /* 0x000fe20000000000 */
[----:B------:R-:W-:Y:S02]  /*26b0*/  UMOV UR13, 0x40000040 ;  /* 0x40000040000d7882 */ /* 0x000fe40000000000 */
[----:B------:R-:W-:Y:S01]  /*26c0*/  UIADD3 UR7, UR6, 0x400, URZ ;  /* 0x0000040006077890 */ /* 0x000fe2000fffe03f */
[----:B------:R-:W-:Y:S02]  /*26d0*/  UMOV UR14, UR8 ;  /* 0x00000008000e7c82 */ /* 0x000fe40008000000 */
[----:B------:R-:W-:Y:S01]  /*26e0*/  UMOV UR12, UR6 ;  /* 0x00000006000c7c82 */ /* 0x000fe20008000000 */
[----:B------:R-:W-:Y:S01]  /*26f0*/  UIADD3 UR10, UR8, 0x606, URZ ;  /* 0x00000606080a7890 */ /* 0x000fe2000fffe03f */
[----:B------:R-:W-:Y:S01]  /*2700*/  HGMMA.64x64x8.F32.TF32 R56, gdesc[UR12], R56, gsb0 ;  /* 0x04e000000c3879f0 */ /* 0x000fe20008002838 */
[----:B------:R-:W-:Y:S01]  /*2710*/  UMOV UR13, 0x40000040 ;  /* 0x40000040000d7882 */ /* 0x000fe20000000000 */
[----:B------:R-:W-:Y:S01]  /*2720*/  UMOV UR12, UR7 ;  /* 0x00000007000c7c82 */ /* 0x000fe20008000000 */
[----:B------:R-:W-:Y:S01]  /*2730*/  UIADD3 UR7, UR6, 0x402, URZ ;  /* 0x0000040206077890 */ /* 0x000fe2000fffe03f */
[----:B------:R-:W-:Y:S01]  /*2740*/  UMOV UR11, 0x40000040 ;  /* 0x40000040000b7882 */ /* 0x000fe20000000000 */
[----:B------:R-:W-:Y:S01]  /*2750*/  UMOV UR9, 0x40000040 ;  /* 0x4000004000097882 */ /* 0x000fe20000000000 */
[----:B------:R-:W-:-:S02]  /*2760*/  WARPGROUP.DEPBAR.LE gsb0, 0x0 ;  /* 0x00008000000079c5 */ /* 0x000fc40000010000 */
        /* <DEDUP_REMOVED lines=175> */
[----:B------:R-:W-:Y:S02]  /*3260*/  UIADD3 UR8, UR6, 0x1806, URZ ;  /* 0x0000180606087890 */ /* 0x000fe4000fffe03f */
[----:B------:R-:W-:Y:S01]  /*3270*/  UIADD3 UR6, UR6, 0x1c06, URZ ;  /* 0x00001c0606067890 */ /* 0x000fe2000fffe03f */
        /* <DEDUP_REMOVED lines=18> */
[----:B------:R-:W-:Y:S01]  /*33a0*/  BPT.TRAP 0x1 ;  /* 0x000000040000795c */ /* 0x000fe20000300000 */
.L_x_27:
[----:B------:R-:W-:-:S13]  /*33b0*/  ISETP.NE.AND P1, PT, R116, RZ, PT ;  /* 0x000000ff7400720c */ /* 0x000fda0003f25270 */
[----:B01----:R-:W-:-:S04]  /*33c0*/  @P1 IMAD R4, R3, 0x8, R6 ;  /* 0x0000000803041824 */ /* 0x003fc800078e0206 */
[----:B------:R-:W-:-:S05]  /*33d0*/  @P1 VIADD R4, R4, 0x18 ;  /* 0x0000001804041836 */ /* 0x000fca0000000000 */
[----:B------:R-:W-:-:S04]  /*33e0*/  @P1 PRMT R4, R19, 0x654, R4 ;  /* 0x0000065413041816 */ /* 0x000fc80000000004 */
[----:B------:R0:W-:Y:S01]  /*33f0*/  @P1 SYNCS.ARRIVE.TRANS64.RED.A1T0 RZ, [R4+URZ], RZ ;  /* 0x000000ff04ff19a7 */ /* 0x0001e2000810043f */
[----:B------:R-:W-:-:S13]  /*3400*/  ISETP.GT.U32.AND P1, PT, R18, 0x1, PT ;  /* 0x000000011200780c */ /* 0x000fda0003f24070 */
[----:B0-----:R-:W-:Y:S05]  /*3410*/  @P1 BRA `(.L_x_28) ;  /* 0x0000000000041947 */ /* 0x001fea0003800000 */
[----:B------:R-:W-:Y:S01]  /*3420*/  BPT.TRAP 0x1 ;  /* 0x000000040000795c */ /* 0x000fe20000300000 */
.L_x_28:
[----:B------:R-:W-:Y:S01]  /*3430*/  UIADD3 UR5, UR5, 0x1, URZ ;  /* 0x0000000105057890 */ /* 0x000fe2000fffe03f */
[C---:B------:R-:W-:Y:S01]  /*3440*/  ISETP.GT.AND P2, PT, R0.reuse, 0x1, PT ;  /* 0x000000010000780c */ /* 0x040fe20003f44270 */
[----:B------:R-:W-:Y:S02]  /*3450*/  VIADD R3, R3, 0x1 ;  /* 0x0000000103037836 */ /* 0x000fe40000000000 */
[----:B------:R-:W-:Y:S01]  /*3460*/  UISETP.NE.AND UP0, UPT, UR5, 0x3, UPT ;  /* 0x000000030500788c */ /* 0x000fe2000bf05270 */
[----:B------:R-:W-:Y:S02]  /*3470*/  VIADD R0, R0, 0xffffffff ;  /* 0xffffffff00007836 */ /* 0x000fe40000000000 */
[C---:B------:R-:W-:Y:S01]  /*3480*/  ISETP.NE.AND P1, PT, R3.reuse, 0x3, PT ;  /* 0x000000030300780c */ /* 0x040fe20003f25270 */
[----:B------:R-:W-:Y:S02]  /*3490*/  USEL UR6, URZ, 0x1, UP0 ;  /* 0x000000013f067887 */ /* 0x000fe40008000000 */
[----:B------:R-:W-:Y:S01]  /*34a0*/  USEL UR5, UR5, URZ, UP0 ;  /* 0x0000003f05057287 */ /* 0x000fe20008000000 */
[----:B------:R-:W-:-:S03]  /*34b0*/  SEL R3, R3, RZ, P1 ;  /* 0x000000ff03037207 */ /* 0x000fc60000800000 */
[----:B------:R-:W-:Y:S01]  /*34c0*/  LOP3.LUT R7, R7, UR6, RZ, 0x3c, !PT ;  /* 0x0000000607077c12 */ /* 0x000fe2000f8e3cff */
[----:B------:R-:W-:Y:S07]  /*34d0*/  @P2 BRA `(.L_x_29) ;  /* 0xfffffff000282947 */ /* 0x000fee000383ffff */
.L_x_22:
[----:B01----:R-:W0:Y:S02]  /*34e0*/  LDC R0, c[0x0][0x28c] ;  /* 0x0000a300ff007b82 */ /* 0x003e240000000800 */
[----:B0-----:R-:W-:-:S13]  /*34f0*/  ISETP.GE.AND P1, PT, R0, 0x1, PT ;  /* 0x000000010000780c */ /* 0x001fda0003f26270 */
[----:B------:R-:W-:Y:S05]  /*3500*/  @!P1 BRA `(.L_x_30) ;  /* 0x0000000000449947 */ /* 0x000fea0003800000 */
[----:B------:R-:W-:Y:S05]  /*3510*/  @!P0 BRA `(.L_x_31) ;  /* 0x0000000000048947 */ /* 0x000fea0003800000 */
[----:B------:R-:W-:Y:S01]  /*3520*/  BPT.TRAP 0x1 ;  /* 0x000000040000795c */ /* 0x000fe20000300000 */
.L_x_31:
[----:B------:R-:W-:-:S13]  /*3530*/  ISETP.NE.AND P0, PT, R116, RZ, PT ;  /* 0x000000ff7400720c */ /* 0x000fda0003f05270 */
[----:B------:R-:W-:-:S05]  /*3540*/  VOTEU.ANY UP0, P0 ;  /* 0x00000000003f7886 */ /* 0x000fca0000000100 */
[----:B------:R-:W-:-:S06]  /*3550*/  @UP0 UIADD3 UR4, UR44, UR42, URZ ;  /* 0x0000002a2c040290 */ /* 0x000fcc000fffe03f */
[----:B------:R-:W-:Y:S02]  /*3560*/  IMAD.U32 R4, RZ, RZ, UR4 ;  /* 0x00000004ff047e24 */ /* 0x000fe4000f8e00ff */
[----:B------:R-:W-:Y:S02]  /*3570*/  IMAD.U32 R3, RZ, RZ, UR4 ;  /* 0x00000004ff037e24 */ /* 0x000fe4000f8e00ff */
[----:B------:R-:W-:-:S05]  /*3580*/  @P0 IMAD.WIDE.U32 R4, R4, -0x55555555, RZ ;  /* 0xaaaaaaab04040825 */ /* 0x000fca00078e00ff */
[----:B------:R-:W-:-:S05]  /*3590*/  @P0 SHF.R.U32.HI R0, RZ, 0x1, R5 ;  /* 0x00000001ff000819 */ /* 0x000fca0000011605 */
[----:B------:R-:W-:-:S04]  /*35a0*/  @P0 IMAD R0, R0, -0x3, R3 ;  /* 0xfffffffd00000824 */ /* 0x000fc800078e0203 */
[----:B------:R-:W-:-:S04]  /*35b0*/  @P0 IMAD R0, R0, 0x8, R6 ;  /* 0x0000000800000824 */ /* 0x000fc800078e0206 */
[----:B------:R-:W-:-:S05]  /*35c0*/  @P0 VIADD R0, R0, 0x18 ;  /* 0x0000001800000836 */ /* 0x000fca0000000000 */
[----:B------:R-:W-:-:S04]  /*35d0*/  @P0 PRMT R0, R19, 0x654, R0 ;  /* 0x0000065413000816 */ /* 0x000fc80000000000 */
[----:B------:R0:W-:Y:S01]  /*35e0*/  @P0 SYNCS.ARRIVE.TRANS64.RED.A1T0 RZ, [R0+URZ], RZ ;  /* 0x000000ff00ff09a7 */ /* 0x0001e2000810043f */
[----:B------:R-:W-:-:S13]  /*35f0*/  ISETP.GT.U32.AND P0, PT, R18, 0x1, PT ;  /* 0x000000011200780c */ /* 0x000fda0003f04070 */
[----:B0-----:R-:W-:Y:S05]  /*3600*/  @P0 BRA `(.L_x_30) ;  /* 0x0000000000040947 */ /* 0x001fea0003800000 */
[----:B------:R-:W-:Y:S01]  /*3610*/  BPT.TRAP 0x1 ;  /* 0x000000040000795c */ /* 0x000fe20000300000 */
.L_x_30:
[----:B------:R-:W-:Y:S01]  /*3620*/  IMAD.SHL.U32 R3, R102, 0x40, RZ ;  /* 0x0000004066037824 */ /* 0x000fe200078e00ff */
[----:B------:R-:W-:Y:S01]  /*3630*/  UIADD3 UR42, UR43, UR42, URZ ;  /* 0x0000002a2b2a7290 */ /* 0x000fe2000fffe03f */
[----:B------:R-:W-:Y:S01]  /*3640*/  SHF.R.S32.HI R9, RZ, 0x1f, R23 ;  /* 0x0000001fff097819 */ /* 0x000fe20000011417 */
[----:B------:R-:W-:Y:S01]  /*3650*/  UISETP.GE.U32.AND UP1, UPT, UR43, 0x3, UPT ;  /* 0x000000032b00788c */ /* 0x000fe2000bf26070 */
[----:B------:R-:W-:Y:S01]  /*3660*/  IMAD.SHL.U32 R6, R113, 0x100, RZ ;  /* 0x0000010071067824 */ /* 0x000fe200078e00ff */
[----:B------:R-:W-:Y:S01]  /*3670*/  ULDC UR7, c[0x0][0x288] ;  /* 0x0000a20000077ab9 */ /* 0x000fe20000000800 */
[C---:B------:R-:W-:Y:S01]  /*3680*/  LOP3.LUT R10, R3.reuse, 0x6, R97, 0xf8, !PT ;  /* 0x00000006030a7812 */ /* 0x040fe200078ef861 */
[----:B------:R-:W-:Y:S01]  /*3690*/  UISETP.GT.U32.AND UP0, UPT, UR42, 0x2, UPT ;  /* 0x000000022a00788c */ /* 0x000fe2000bf04070 */
[----:B------:R-:W-:Y:S01]  /*36a0*/  ISETP.GE.AND P0, PT, R3, UR7, PT ;  /* 0x0000000703007c0c */ /* 0x000fe2000bf06270 */
[----:B------:R-:W-:Y:S01]  /*36b0*/  ULDC.64 UR4, c[0x0][0x5d0] ;  /* 0x0001740000047ab9 */ /* 0x000fe20000000a00 */
[--C-:B------:R-:W-:Y:S01]  /*36c0*/  SHF.R.S32.HI R11, RZ, 0x1f, R10.reuse ;  /* 0x0000001fff0b7819 */ /* 0x100fe2000001140a */
[----:B------:R-:W-:Y:S01]  /*36d0*/  ULDC UR10, c[0x0][0x284] ;  /* 0x0000a100000a7ab9 */ /* 0x000fe20000000800 */
[----:B------:R-:W-:Y:S01]  /*36e0*/  IMAD R0, R9, UR4, RZ ;  /* 0x0000000409007c24 */ /* 0x000fe2000f8e02ff */
[----:B------:R-:W-:Y:S01]  /*36f0*/  UISETP.LT.U32.AND UP0, UPT, UR43, 0x3, UP0 ;  /* 0x000000032b00788c */ /* 0x000fe20008701070 */
[----:B------:R-:W-:Y:S01]  /*3700*/  ISETP.GE.OR P0, PT, R6, UR10, P0 ;  /* 0x0000000a06007c0c */ /* 0x000fe20008706670 */
[----:B------:R-:W-:Y:S01]  /*3710*/  IMAD.WIDE.U32 R4, R23, UR4, R10 ;  /* 0x0000000417047c25 */ /* 0x000fe2000f8e000a */
[----:B------:R-:W-:Y:S01]  /*3720*/  ULDC.64 UR8, c[0x0][0x5c8] ;  /* 0x0001720000087ab9 */ /* 0x000fe20000000a00 */
[----:B------:R-:W-:-:S02]  /*3730*/  USEL UR6, URZ, 0x1, !UP0 ;  /* 0x000000013f067887 */ /* 0x000fc4000c000000 */
[----:B------:R-:W-:Y:S01]  /*3740*/  IMAD R7, R23, UR5, R0 ;  /* 0x0000000517077c24 */ /* 0x000fe2000f8e0200 */
[----:B------:R-:W-:Y:S01]  /*3750*/  @UP1 UIMAD.WIDE.U32 UR4, UR42, -0x55555555, URZ ;  /* 0xaaaaaaab2a0418a5 */ /* 0x000fe2000f8e003f */
[----:B------:R-:W-:Y:S01]  /*3760*/  IMAD.WIDE R112, R113, 0x100, R88 ;  /* 0x0000010071707825 */ /* 0x000fe200078e0258 */
[----:B------:R-:W-:Y:S02]  /*3770*/  ULOP3.LUT UR36, UR36, UR6, URZ, 0x3c, !UPT ;  /* 0x0000000624247292 */ /* 0x000fe4000f8e3c3f */
[----:B------:R-:W-:Y:S01]  /*3780*/  @UP1 USHF.R.U32.HI UR4, URZ, 0x1, UR5 ;  /* 0x000000013f041899 */ /* 0x000fe20008011605 */
[----:B------:R-:W-:Y:S02]  /*3790*/  IMAD.IADD R5, R5, 0x1, R7 ;  /* 0x0000000105057824 */ /* 0x000fe400078e0207 */
[----:B------:R-:W-:Y:S01]  /*37a0*/  IMAD R7, R113, UR8, RZ ;  /* 0x0000000871077c24 */ /* 0x000fe2000f8e02ff */
[----:B------:R-:W-:Y:S01]  /*37b0*/  @UP1 ULOP3.LUT UR36, UR36, 0x1, UR4, 0x78, !UPT ;  /* 0x0000000124241892 */ /* 0x000fe2000f8e7804 */
[----:B------:R-:W-:-:S04]  /*37c0*/  IMAD.WIDE.U32 R102, R112, UR8, R4 ;  /* 0x0000000870667c25 */ /* 0x000fc8000f8e0004 */
[----:B------:R-:W-:Y:S02]  /*37d0*/  IMAD R7, R112, UR9, R7 ;  /* 0x0000000970077c24 */ /* 0x000fe4000f8e0207 */
[----:B------:R-:W-:Y:S01]  /*37e0*/  IMAD.MOV.U32 R0, RZ, RZ, -0x1 ;  /* 0xffffffffff007424 */ /* 0x000fe200078e00ff */
[----:B------:R-:W-:Y:S06]  /*37f0*/  @P0 BRA `(.L_x_32) ;  /* 0x0000004800080947 */ /* 0x000fec0003800000 */
[----:B-----5:R-:W-:Y:S01]  /*3800*/  FSETP.NEU.AND P1, PT, R90, RZ, PT ;  /* 0x000000ff5a00720b */ /* 0x020fe20003f2d000 */
[----:B------:R-:W-:Y:S01]  /*3810*/  IMAD.IADD R4, R96, 0x1, -R3 ;  /* 0x0000000160047824 */ /* 0x000fe200078e0a03 */
[----:B------:R-:W-:Y:S01]  /*3820*/  BSSY B0, `(.L_x_32) ;  /* 0x000047f000007945 */ /* 0x000fe20003800000 */
[----:B------:R-:W-:Y:S02]  /*3830*/  IMAD.IADD R3, R101, 0x1, -R6 ;  /* 0x0000000165037824 */ /* 0x000fe400078e0a06 */
[----:B------:R-:W-:Y:S01]  /*3840*/  IMAD.IADD R115, R103, 0x1, R7 ;  /* 0x0000000167737824 */ /* 0x000fe200078e0207 */
[----:B------:R-:W-:-:S04]  /*3850*/  ISETP.GT.AND P5, PT, R4, RZ, PT ;  /* 0x000000ff0400720c */ /* 0x000fc80003fa4270 */
[----:B------:R-:W-:-:S03]  /*3860*/  ISETP.GT.AND P0, PT, R3, RZ, P5 ;  /* 0x000000ff0300720c */ /* 0x000fc60002f04270 */
[----:B------:R-:W-:Y:S10]  /*3870*/  @!P1 BRA `(.L_x_33) ;  /* 0x0000003000949947 */ /* 0x000ff40003800000 */
[----:B------:R-:W0:Y:S01]  /*3880*/  LDC.64 R20, c[0x0][0x5b8] ;  /* 0x00016e00ff147b82 */ /* 0x000e220000000a00 */
[----:B------:R-:W-:-:S07]  /*3890*/  ULDC.64 UR4, c[0x0][0x5c0] ;  /* 0x0001700000047ab9 */ /* 0x000fce0000000a00 */
[----:B------:R-:W1:Y:S08]  /*38a0*/  LDC.64 R110, c[0x0][0x5b0] ;  /* 0x00016c00ff6e7b82 */ /* 0x000e700000000a00 */
[----:B------:R-:W2:Y:S01]  /*38b0*/  LDC.64 R12, c[0x0][0x5a8] ;  /* 0x00016a00ff0c7b82 */ /* 0x000ea20000000a00 */
[-C--:B0-----:R-:W-:Y:S02]  /*38c0*/  IMAD R6, R9, R20.reuse, RZ ;  /* 0x0000001409067224 */ /* 0x081fe400078e02ff */
[----:B------:R-:W-:-:S04]  /*38d0*/  IMAD.WIDE.U32 R106, R23, R20, R10 ;  /* 0x00000014176a7225 */ /* 0x000fc800078e000a */
[----:B------:R-:W-:Y:S02]  /*38e0*/  IMAD R123, R23, R21, R6 ;  /* 0x00000015177b7224 */ /* 0x000fe400078e0206 */
[-C--:B-1----:R-:W-:Y:S02]  /*38f0*/  IMAD R5, R113, R110.reuse, RZ ;  /* 0x0000006e71057224 */ /* 0x082fe400078e02ff */
[----:B------:R-:W-:Y:S02]  /*3900*/  IMAD.IADD R105, R107, 0x1, R123 ;  /* 0x000000016b697824 */ /* 0x000fe400078e027b */
[----:B------:R-:W-:Y:S02]  /*3910*/  IMAD.MOV.U32 R104, RZ, RZ, R106 ;  /* 0x000000ffff687224 */ /* 0x000fe400078e006a */
[C---:B------:R-:W-:Y:S02]  /*3920*/  IMAD R109, R112.reuse, R111, R5 ;  /* 0x0000006f706d7224 */ /* 0x040fe400078e0205 */
[----:B------:R-:W-:-:S04]  /*3930*/  IMAD.WIDE.U32 R6, R112, R110, R104 ;  /* 0x0000006e70067225 */ /* 0x000fc800078e0068 */
[----:B------:R-:W-:Y:S01]  /*3940*/  IMAD.IADD R5, R7, 0x1, R109 ;  /* 0x0000000107057824 */ /* 0x000fe200078e026d */
[----:B--2---:R-:W-:-:S04]  /*3950*/  LEA R8, P1, R6, R12, 0x2 ;  /* 0x0000000c06087211 */ /* 0x004fc800078210ff */
[----:B------:R-:W-:-:S05]  /*3960*/  LEA.HI.X R9, R6, R13, R5, 0x2, P1 ;  /* 0x0000000d06097211 */ /* 0x000fca00008f1405 */
[----:B------:R0:W2:Y:S01]  /*3970*/  @P0 LDG.E.LTC128B R5, desc[UR40][R8.64] ;  /* 0x0000002808050981 */ /* 0x0000a2000c1e1920 */
[----:B------:R-:W-:Y:S01]  /*3980*/  LEA R14, P1, R102, UR4, 0x2 ;  /* 0x00000004660e7c11 */ /* 0x000fe2000f8210ff */
[----:B------:R-:W-:Y:S01]  /*3990*/  IMAD.WIDE.U32 R6, R112, R110, R10 ;  /* 0x0000006e70067225 */ /* 0x000fe200078e000a */
[----:B------:R-:W-:Y:S01]  /*39a0*/  ISETP.GT.AND P3, PT, R4, 0x1, PT ;  /* 0x000000010400780c */ /* 0x000fe20003f64270 */
[----:B------:R-:W-:Y:S02]  /*39b0*/  BSSY B1, `(.L_x_34) ;  /* 0x0000013000017945 */ /* 0x000fe40003800000 */
[----:B------:R-:W-:Y:S01]  /*39c0*/  IMAD.IADD R7, R109, 0x1, R7 ;  /* 0x000000016d077824 */ /* 0x000fe200078e0207 */
[----:B------:R-:W-:Y:S01]  /*39d0*/  P2R R119, PR, RZ, 0x8 ;  /* 0x00000008ff777803 */ /* 0x000fe20000000000 */
[----:B------:R-:W-:Y:S02]  /*39e0*/  IMAD.SHL.U32 R114, R110, 0x8, RZ ;  /* 0x000000086e727824 */ /* 0x000fe400078e00ff */
[----:B------:R-:W-:-:S04]  /*39f0*/  IMAD.WIDE.U32 R6, R23, R20, R6 ;  /* 0x0000001417067225 */ /* 0x000fc800078e0006 */
[----:B------:R-:W-:Y:S01]  /*3a00*/  IMAD.IADD R7, R123, 0x1, R7 ;  /* 0x000000017b077824 */ /* 0x000fe200078e0207 */
[----:B0-----:R-:W-:-:S04]  /*3a10*/  LEA R8, P2, R6, R12, 0x2 ;  /* 0x0000000c06087211 */ /* 0x001fc800078410ff */
[----:B------:R-:W-:Y:S02]  /*3a20*/  LEA.HI.X R9, R6, R13, R7, 0x2, P2 ;  /* 0x0000000d06097211 */ /* 0x000fe400010f1407 */
[----:B--2---:R-:W-:-:S05]  /*3a30*/  LOP3.LUT R15, R5, 0xffffe000, RZ, 0xc0, !PT ;  /* 0xffffe000050f7812 */ /* 0x004fca00078ec0ff */
[----:B------:R-:W-:Y:S01]  /*3a40*/  FMUL R21, R15, R90 ;  /* 0x0000005a0f157220 */ /* 0x000fe20000400000 */
[----:B------:R-:W-:Y:S02]  /*3a50*/  LEA.HI.X R15, R102, UR5, R115, 0x2, P1 ;  /* 0x00000005660f7c11 */ /* 0x000fe400088f1473 */
[----:B------:R-:W-:Y:S01]  /*3a60*/  ISETP.GT.AND P1, PT, R3, RZ, P3 ;  /* 0x000000ff0300720c */ /* 0x000fe20001f24270 */
[----:B------:R-:W-:Y:S01]  /*3a70*/  FFMA R21, R56, R22, R21 ;  /* 0x0000001638157223 */ /* 0x000fe20000000015 */
[----:B------:R-:W-:-:S04]  /*3a80*/  SHF.L.U64.HI R115, R110, 0x3, R111 ;  /* 0x000000036e737819 */ /* 0x000fc8000001026f */
[----:B------:R-:W-:Y:S01]  /*3a90*/  F2FP.TF32.F32.PACK_B R21, R21 ;  /* 0x00000015ff15723e */ /* 0x000fe200024050ff */
[----:B------:R-:W-:-:S04]  /*3aa0*/  IMAD.WIDE.U32 R102, R112, R110, R114 ;  /* 0x0000006e70667225 */ /* 0x000fc800078e0072 */
[----:B------:R0:W-:Y:S02]  /*3ab0*/  @P0 STG.E desc[UR40][R14.64], R21 ;  /* 0x000000150e000986 */ /* 0x0001e4000c101928 */
[----:B------:R-:W-:Y:S05]  /*3ac0*/  @!P1 BRA `(.L_x_35) ;  /* 0x0000000000049947 */ /* 0x000fea0003800000 */
[----:B------:R1:W5:Y:S02]  /*3ad0*/  LDG.E.LTC128B R5, desc[UR40][R8.64+0x4] ;  /* 0x0000042808057981 */ /* 0x000364000c1e1920 */
.L_x_35:
[----:B------:R-:W-:Y:S05]  /*3ae0*/  BSYNC B1 ;  /* 0x0000000000017941 */ /* 0x000fea0003800000 */
.L_x_34:
[----:B-----5:R-:W-:Y:S01]  /*3af0*/  LOP3.LUT R7, R5, 0xffffe000, RZ, 0xc0, !PT ;  /* 0xffffe00005077812 */ /* 0x020fe200078ec0ff */
[----:B------:R-:W-:Y:S01]  /*3b00*/  IMAD.IADD R103, R109, 0x1, R103 ;  /* 0x000000016d677824 */ /* 0x000fe200078e0267 */
[----:B0-----:R-:W-:Y:S01]  /*3b10*/  IADD3 R21, P2, R106, R102, RZ ;  /* 0x000000666a157210 */ /* 0x001fe20007f5e0ff */
[----:B------:R-:W-:Y:S01]  /*3b20*/  IMAD.MOV.U32 R118, RZ, RZ, R5 ;  /* 0x000000ffff767224 */ /* 0x000fe200078e0005 */
[----:B------:R-:W-:Y:S01]  /*3b30*/  ISETP.GT.AND P0, PT, R3, 0x8, P5 ;  /* 0x000000080300780c */ /* 0x000fe20002f04270 */
[----:B------:R-:W-:Y:S02]  /*3b40*/  FMUL R6, R7, R90 ;  /* 0x0000005a07067220 */ /* 0x000fe40000400000 */
[----:B------:R-:W-:Y:S02]  /*3b50*/  IMAD.X R56, R103, 0x1, R105, P2 ;  /* 0x0000000167387824 */ /* 0x000fe400010e0669 */
[----:B------:R-:W-:Y:S01]  /*3b60*/  FFMA R109, R57, R22, R6 ;  /* 0x00000016396d7223 */ /* 0x000fe20000000006 */
[----:B------:R-:W-:-:S04]  /*3b70*/  LEA R6, P2, R21, R12, 0x2 ;  /* 0x0000000c15067211 */ /* 0x000fc800078410ff */
[----:B------:R-:W-:Y:S02]  /*3b80*/  F2FP.TF32.F32.PACK_B R109, R109 ;  /* 0x0000006dff6d723e */ /* 0x000fe400024050ff */
[----:B------:R-:W-:-:S03]  /*3b90*/  LEA.HI.X R7, R21, R13, R56, 0x2, P2 ;  /* 0x0000000d15077211 */ /* 0x000fc600010f1438 */
[----:B------:R0:W-:Y:S04]  /*3ba0*/  @P1 STG.E desc[UR40][R14.64+0x4], R109 ;  /* 0x0000046d0e001986 */ /* 0x0001e8000c101928 */
[----:B------:R-:W2:Y:S01]  /*3bb0*/  @P0 LDG.E.LTC128B R118, desc[UR40][R6.64] ;  /* 0x0000002806760981 */ /* 0x000ea2000c1e1920 */
[----:B------:R-:W-:Y:S01]  /*3bc0*/  IADD3 R56, P1, R10, R102, RZ ;  /* 0x000000660a387210 */ /* 0x000fe20007f3e0ff */
[----:B------:R-:W-:Y:S01]  /*3bd0*/  IMAD.SHL.U32 R121, R91, 0x4, RZ ;  /* 0x000000045b797824 */ /* 0x000fe200078e00ff */
[----:B------:R-:W-:Y:S03]  /*3be0*/  BSSY B1, `(.L_x_36) ;  /* 0x0000012000017945 */ /* 0x000fe60003800000 */
[----:B------:R-:W-:Y:S01]  /*3bf0*/  IMAD.X R57, R11, 0x1, R103, P1 ;  /* 0x000000010b397824 */ /* 0x000fe200008e0667 */
[----:B------:R-:W-:Y:S01]  /*3c00*/  IADD3 R108, P2, R121, R14, RZ ;  /* 0x0000000e796c7210 */ /* 0x000fe20007f5e0ff */
[----:B------:R-:W-:-:S04]  /*3c10*/  IMAD.WIDE.U32 R56, R23, R20, R56 ;  /* 0x0000001417387225 */ /* 0x000fc800078e0038 */
[----:B------:R-:W-:Y:S01]  /*3c20*/  IMAD.IADD R21, R123, 0x1, R57 ;  /* 0x000000017b157824 */ /* 0x000fe200078e0239 */
[----:B------:R-:W-:Y:S02]  /*3c30*/  SHF.L.U64.HI R57, R91, 0x2, R94 ;  /* 0x000000025b397819 */ /* 0x000fe4000001025e */
[----:B------:R-:W-:-:S03]  /*3c40*/  LEA R102, P1, R56, R12, 0x2 ;  /* 0x0000000c38667211 */ /* 0x000fc600078210ff */
[----:B0-----:R-:W-:Y:S01]  /*3c50*/  IMAD.X R109, R57, 0x1, R15, P2 ;  /* 0x00000001396d7824 */ /* 0x001fe200010e060f */
[----:B------:R-:W-:Y:S01]  /*3c60*/  LEA.HI.X R103, R56, R13, R21, 0x2, P1 ;  /* 0x0000000d38677211 */ /* 0x000fe200008f1415 */
[----:B------:R-:W-:Y:S01]  /*3c70*/  IMAD.SHL.U32 R21, R92, 0x4, RZ ;  /* 0x000000045c157824 */ /* 0x000fe200078e00ff */
[----:B------:R-:W-:Y:S02]  /*3c80*/  ISETP.GT.AND P1, PT, R3, 0x8, P3 ;  /* 0x000000080300780c */ /* 0x000fe40001f24270 */
[----:B--2---:R-:W-:-:S05]  /*3c90*/  LOP3.LUT R5, R118, 0xffffe000, RZ, 0xc0, !PT ;  /* 0xffffe00076057812 */ /* 0x004fca00078ec0ff */
[----:B------:R-:W-:-:S04]  /*3ca0*/  FMUL R5, R5, R90 ;  /* 0x0000005a05057220 */ /* 0x000fc80000400000 */
[----:B------:R-:W-:-:S05]  /*3cb0*/  FFMA R5, R58, R22, R5 ;  /* 0x000000163a057223 */ /* 0x000fca0000000005 */
[----:B------:R-:W-:-:S05]  /*3cc0*/  F2FP.TF32.F32.PACK_B R5, R5 ;  /* 0x00000005ff05723e */ /* 0x000fca00024050ff */
[----:B------:R0:W-:Y:S01]  /*3cd0*/  @P0 STG.E desc[UR40][R108.64], R5 ;  /* 0x000000056c000986 */ /* 0x0001e2000c101928 */
[----:B------:R-:W-:Y:S05]  /*3ce0*/  @!P1 BRA `(.L_x_37) ;  /* 0x0000000000049947 */ /* 0x000fea0003800000 */
[----:B------:R2:W5:Y:S02]  /*3cf0*/  LDG.E.LTC128B R118, desc[UR40][R102.64+0x4] ;  /* 0x0000042866767981 */ /* 0x000564000c1e1920 */
.L_x_37:
[----:B------:R-:W-:Y:S05]  /*3d00*/  BSYNC B1 ;  /* 0x0000000000017941 */ /* 0x000fea0003800000 */
.L_x_36:
[----:B-----5:R-:W-:Y:S01]  /*3d10*/  LOP3.LUT R7, R118, 0xffffe000, RZ, 0xc0, !PT ;  /* 0xffffe00076077812 */ /* 0x020fe200078ec0ff */
[----:B------:R-:W-:Y:S01]  /*3d20*/  IMAD.MOV.U32 R58, RZ, RZ, R108 ;  /* 0x000000ffff3a7224 */ /* 0x000fe200078e006c */
[----:B0-----:R-:W-:Y:S01]  /*3d30*/  SHF.L.U64.HI R5, R92, 0x2, R93 ;  /* 0x000000025c057819 */ /* 0x001fe2000001025d */
[----:B------:R-:W-:Y:S01]  /*3d40*/  BSSY B1, `(.L_x_38) ;  /* 0x000000d000017945 */ /* 0x000fe20003800000 */
[----:B------:R-:W-:Y:S01]  /*3d50*/  IADD3 R6, P0, P2, R21, R14, R121 ;  /* 0x0000000e15067210 */ /* 0x000fe20007a1e079 */
[----:B------:R-:W-:Y:S01]  /*3d60*/  FMUL R56, R7, R90 ;  /* 0x0000005a07387220 */ /* 0x000fe20000400000 */
[----:B------:R-:W-:Y:S02]  /*3d70*/  ISETP.GT.AND P3, PT, R4, 0x8, PT ;  /* 0x000000080400780c */ /* 0x000fe40003f64270 */
[----:B------:R-:W-:Y:S01]  /*3d80*/  IADD3.X R7, R5, R15, R57, P0, P2 ;  /* 0x0000000f05077210 */ /* 0x000fe200007e4439 */
[----:B------:R-:W-:Y:S01]  /*3d90*/  FFMA R57, R59, R22, R56 ;  /* 0x000000163b397223 */ /* 0x000fe20000000038 */
[----:B------:R-:W-:Y:S01]  /*3da0*/  IMAD.MOV.U32 R59, RZ, RZ, R109 ;  /* 0x000000ffff3b7224 */ /* 0x000fe200078e006d */
[----:B------:R-:W-:-:S02]  /*3db0*/  ISETP.GT.AND P0, PT, R3, RZ, P3 ;  /* 0x000000ff0300720c */ /* 0x000fc40001f04270 */
[----:B------:R-:W-:Y:S02]  /*3dc0*/  P2R R120, PR, RZ, 0x8 ;  /* 0x00000008ff787803 */ /* 0x000fe40000000000 */
[----:B------:R-:W-:-:S05]  /*3dd0*/  F2FP.TF32.F32.PACK_B R57, R57 ;  /* 0x00000039ff39723e */ /* 0x000fca00024050ff */
[----:B------:R0:W-:Y:S04]  /*3de0*/  @P1 STG.E desc[UR40][R58.64+0x4], R57 ;  /* 0x000004393a001986 */ /* 0x0001e8000c101928 */
[----:B------:R-:W-:Y:S05]  /*3df0*/  @!P0 BRA `(.L_x_39) ;  /* 0x0000000000048947 */ /* 0x000fea0003800000 */
[----:B------:R3:W5:Y:S02]  /*3e00*/  LDG.E.LTC128B R118, desc[UR40][R8.64+0x20] ;  /* 0x0000202808767981 */ /* 0x000764000c1e1920 */
.L_x_39:
[----:B------:R-:W-:Y:S05]  /*3e10*/  BSYNC B1 ;  /* 0x0000000000017941 */ /* 0x000fea0003800000 */
.L_x_38:
[----:B0----5:R-:W-:Y:S01]  /*3e20*/  LOP3.LUT R57, R118, 0xffffe000, RZ, 0xc0, !PT ;  /* 0xffffe00076397812 */ /* 0x021fe200078ec0ff */
[----:B------:R-:W-:Y:S01]  /*3e30*/  BSSY B1, `(.L_x_40) ;  /* 0x000000a000017945 */ /* 0x000fe20003800000 */
[----:B------:R-:W-:-:S03]  /*3e40*/  ISETP.GT.AND P1, PT, R4, 0x9, PT ;  /* 0x000000090400780c */ /* 0x000fc60003f24270 */
[----:B------:R-:W-:Y:S01]  /*3e50*/  FMUL R57, R57, R90 ;  /* 0x0000005a39397220 */ /* 0x000fe20000400000 */
[----:B------:R-:W-:-:S03]  /*3e60*/  P2R R121, PR, RZ, 0x2 ;  /* 0x00000002ff797803 */ /* 0x000fc60000000000 */
[----:B------:R-:W-:-:S05]  /*3e70*/  FFMA R57, R60, R22, R57 ;  /* 0x000000163c397223 */ /* 0x000fca0000000039 */
[----:B------:R-:W-:-:S05]  /*3e80*/  F2FP.TF32.F32.PACK_B R57, R57 ;  /* 0x00000039ff39723e */ /* 0x000fca00024050ff */
[----:B------:R0:W-:Y:S01]  /*3e90*/  @P0 STG.E desc[UR40][R14.64+0x20], R57 ;  /* 0x000020390e000986 */ /* 0x0001e2000c101928 */
[----:B------:R-:W-:-:S13]  /*3ea0*/  ISETP.GT.AND P0, PT, R3, RZ, P1 ;  /* 0x000000ff0300720c */ /* 0x000fda0000f04270 */
[----:B0-----:R-:W-:Y:S05]  /*3eb0*/  @!P0 BRA `(.L_x_41) ;  /* 0x0000000000048947 */ /* 0x001fea0003800000 */
[----:B------:R0:W5:Y:S02]  /*3ec0*/  LDG.E.LTC128B R118, desc[UR40][R8.64+0x24] ;  /* 0x0000242808767981 */ /* 0x000164000c1e1920 */
.L_x_41:
[----:B------:R-:W-:Y:S05]  /*3ed0*/  BSYNC B1 ;  /* 0x0000000000017941 */ /* 0x000fea0003800000 */
.L_x_40:
[----:B-----5:R-:W-:Y:S01]  /*3ee0*/  LOP3.LUT R57, R118, 0xffffe000, RZ, 0xc0, !PT ;  /* 0xffffe00076397812 */ /* 0x020fe200078ec0ff */
[----:B------:R-:W-:Y:S04]  /*3ef0*/  BSSY B1, `(.L_x_42) ;  /* 0x0000008000017945 */ /* 0x000fe80003800000 */
[----:B------:R-:W-:-:S04]  /*3f00*/  FMUL R56, R57, R90 ;  /* 0x0000005a39387220 */ /* 0x000fc80000400000 */
[----:B------:R-:W-:-:S05]  /*3f10*/  FFMA R61, R61, R22, R56 ;  /* 0x000000163d3d7223 */ /* 0x000fca0000000038 */
[----:B------:R-:W-:-:S05]  /*3f20*/  F2FP.TF32.F32.PACK_B R61, R61 ;  /* 0x0000003dff3d723e */ /* 0x000fca00024050ff */
[----:B------:R4:W-:Y:S01]  /*3f30*/  @P0 STG.E desc[UR40][R14.64+0x24], R61 ;  /* 0x0000243d0e000986 */ /* 0x0009e2000c101928 */
[----:B------:R-:W-:-:S13]  /*3f40*/  ISETP.GT.AND P0, PT, R3, 0x8, P3 ;  /* 0x000000080300780c */ /* 0x000fda0001f04270 */
[----:B----4-:R-:W-:Y:S05]  /*3f50*/  @!P0 BRA `(.L_x_43) ;  /* 0x0000000000048947 */ /* 0x010fea0003800000 */
[----:B------:R4:W5:Y:S02]  /*3f60*/  LDG.E.LTC128B R118, desc[UR40][R102.64+0x20] ;  /* 0x0000202866767981 */ /* 0x000964000c1e1920 */
.L_x_43:
[----:B------:R-:W-:Y:S05]  /*3f70*/  BSYNC B1 ;  /* 0x0000000000017941 */ /* 0x000fea0003800000 */
.L_x_42:
[----:B-----5:R-:W-:Y:S01]  /*3f80*/  LOP3.LUT R57, R118, 0xffffe000, RZ, 0xc0, !PT ;  /* 0xffffe00076397812 */ /* 0x020fe200078ec0ff */
[----:B------:R-:W-:Y:S04]  /*3f90*/  BSSY B1, `(.L_x_44) ;  /* 0x000000a000017945 */ /* 0x000fe80003800000 */
[----:B------:R-:W-:-:S04]  /*3fa0*/  FMUL R57, R57, R90 ;  /* 0x0000005a39397220 */ /* 0x000fc80000400000 */
[----:B------:R-:W-:-:S05]  /*3fb0*/  FFMA R57, R62, R22, R57 ;  /* 0x000000163e397223 */ /* 0x000fca0000000039 */
[----:B------:R-:W-:-:S05]  /*3fc0*/  F2FP.TF32.F32.PACK_B R57, R57 ;  /* 0x00000039ff39723e */ /* 0x000fca00024050ff */
[----:B------:R0:W-:Y:S01]  /*3fd0*/  @P0 STG.E desc[UR40][R58.64+0x20], R57 ;  /* 0x000020393a000986 */ /* 0x0001e2000c101928 */
[----:B------:R-:W-:-:S05]  /*3fe0*/  IADD3 R125, P0, R112, 0x80, RZ ;  /* 0x00000080707d7810 */ /* 0x000fca0007f1e0ff */
[----:B------:R-:W-:Y:S01]  /*3ff0*/  IMAD.X R113, RZ, RZ, R113, P0 ;  /* 0x000000ffff717224 */ /* 0x000fe200000e0671 */
[----:B------:R-:W-:-:S13]  /*4000*/  ISETP.GT.AND P0, PT, R3, 0x8, P1 ;  /* 0x000000080300780c */ /* 0x000fda0000f04270 */
[----:B0-----:R-:W-:Y:S05]  /*4010*/  @!P0 BRA `(.L_x_45) ;  /* 0x0000000000048947 */ /* 0x001fea0003800000 */
[----:B------:R0:W5:Y:S02]  /*4020*/  LDG.E.LTC128B R118, desc[UR40][R102.64+0x24] ;  /* 0x0000242866767981 */ /* 0x000164000c1e1920 */
.L_x_45:
[----:B------:R-:W-:Y:S05]  /*4030*/  BSYNC B1 ;  /* 0x0000000000017941 */ /* 0x000fea0003800000 */
.L_x_44:
[----:B-----5:R-:W-:Y:S01]  /*4040*/  LOP3.LUT R57, R118, 0xffffe000, RZ, 0xc0, !PT ;  /* 0xffffe00076397812 */ /* 0x020fe200078ec0ff */
[----:B------:R-:W-:Y:S01]  /*4050*/  IMAD R60, R113, R110, RZ ;  /* 0x0000006e713c7224 */ /* 0x000fe200078e02ff */
[----:B------:R-:W-:Y:S01]  /*4060*/  ISETP.GT.AND P2, PT, R4, 0x10, PT ;  /* 0x000000100400780c */ /* 0x000fe20003f44270 */
[----:B------:R-:W-:Y:S02]  /*4070*/  BSSY B1, `(.L_x_46) ;  /* 0x0000020000017945 */ /* 0x000fe40003800000 */
[----:B------:R-:W-:Y:S01]  /*4080*/  FMUL R56, R57, R90 ;  /* 0x0000005a39387220 */ /* 0x000fe20000400000 */
[C---:B------:R-:W-:Y:S02]  /*4090*/  IMAD R107, R125.reuse, R111, R60 ;  /* 0x0000006f7d6b7224 */ /* 0x040fe400078e023c */
[----:B------:R-:W-:-:S04]  /*40a0*/  IMAD.WIDE.U32 R60, R125, R110, R10 ;  /* 0x0000006e7d3c7225 */ /* 0x000fc800078e000a */
[----:B------:R-:W-:Y:S01]  /*40b0*/  FFMA R113, R63, R22, R56 ;  /* 0x000000163f717223 */ /* 0x000fe20000000038 */
[----:B------:R-:W-:-:S04]  /*40c0*/  IMAD.IADD R61, R107, 0x1, R61 ;  /* 0x000000016b3d7824 */ /* 0x000fc800078e023d */
[----:B------:R-:W-:Y:S01]  /*40d0*/  F2FP.TF32.F32.PACK_B R113, R113 ;  /* 0x00000071ff71723e */ /* 0x000fe200024050ff */
[----:B------:R-:W-:-:S04]  /*40e0*/  IMAD.WIDE.U32 R56, R125, R110, R104 ;  /* 0x0000006e7d387225 */ /* 0x000fc800078e0068 */
[----:B------:R0:W-:Y:S01]  /*40f0*/  @P0 STG.E desc[UR40][R58.64+0x24], R113 ;  /* 0x000024713a000986 */ /* 0x0001e2000c101928 */
[----:B------:R-:W-:Y:S01]  /*4100*/  IMAD.WIDE.U32 R62, R23, R20, R60 ;  /* 0x00000014173e7225 */ /* 0x000fe200078e003c */
[----:B------:R-:W-:-:S03]  /*4110*/  LEA R60, P0, R56, R12, 0x2 ;  /* 0x0000000c383c7211 */ /* 0x000fc600078010ff */
[----:B------:R-:W-:Y:S02]  /*4120*/  IMAD.IADD R57, R57, 0x1, R107 ;  /* 0x0000000139397824 */ /* 0x000fe400078e026b */
[----:B------:R-:W-:-:S03]  /*4130*/  IMAD.WIDE.U32 R110, R125, R110, R114 ;  /* 0x0000006e7d6e7225 */ /* 0x000fc600078e0072 */
[----:B------:R-:W-:Y:S01]  /*4140*/  LEA.HI.X R61, R56, R13, R57, 0x2, P0 ;  /* 0x0000000d383d7211 */ /* 0x000fe200000f1439 */
[----:B------:R-:W-:Y:S01]  /*4150*/  IMAD.IADD R57, R123, 0x1, R63 ;  /* 0x000000017b397824 */ /* 0x000fe200078e023f */
[----:B------:R-:W-:Y:S01]  /*4160*/  LEA R56, P0, R62, R12, 0x2 ;  /* 0x0000000c3e387211 */ /* 0x000fe200078010ff */
[----:B------:R-:W-:-:S03]  /*4170*/  IMAD.IADD R107, R107, 0x1, R111 ;  /* 0x000000016b6b7824 */ /* 0x000fc600078e026f */
[----:B------:R-:W-:Y:S02]  /*4180*/  LEA.HI.X R57, R62, R13, R57, 0x2, P0 ;  /* 0x0000000d3e397211 */ /* 0x000fe400000f1439 */
[----:B------:R-:W-:-:S05]  /*4190*/  IADD3 R106, P0, R106, R110, RZ ;  /* 0x0000006e6a6a7210 */ /* 0x000fca0007f1e0ff */
[----:B------:R-:W-:Y:S01]  /*41a0*/  IMAD.X R104, R107, 0x1, R105, P0 ;  /* 0x000000016b687824 */ /* 0x000fe200000e0669 */
[----:B------:R-:W-:-:S05]  /*41b0*/  IADD3 R62, P0, R10, R110, RZ ;  /* 0x0000006e0a3e7210 */ /* 0x000fca0007f1e0ff */
[----:B------:R-:W-:Y:S01]  /*41c0*/  IMAD.X R63, R11, 0x1, R107, P0 ;  /* 0x000000010b3f7824 */ /* 0x000fe200000e066b */
[----:B------:R-:W-:Y:S01]  /*41d0*/  LEA R10, P0, R106, R12, 0x2 ;  /* 0x0000000c6a0a7211 */ /* 0x000fe200078010ff */
[----:B------:R-:W-:-:S03]  /*41e0*/  IMAD.WIDE.U32 R62, R23, R20, R62 ;  /* 0x00000014173e7225 */ /* 0x000fc600078e003e */
[----:B------:R-:W-:Y:S02]  /*41f0*/  LEA.HI.X R11, R106, R13, R104, 0x2, P0 ;  /* 0x0000000d6a0b7211 */ /* 0x000fe400000f1468 */
[----:B------:R-:W-:Y:S01]  /*4200*/  P2R R104, PR, RZ, 0x4 ;  /* 0x00000004ff687803 */ /* 0x000fe20000000000 */
[----:B------:R-:W-:Y:S01]  /*4210*/  IMAD.IADD R20, R123, 0x1, R63 ;  /* 0x000000017b147824 */ /* 0x000fe200078e023f */
[----:B------:R-:W-:-:S04]  /*4220*/  LEA R12, P0, R62, R12, 0x2 ;  /* 0x0000000c3e0c7211 */ /* 0x000fc800078010ff */
[----:B------:R-:W-:Y:S02]  /*4230*/  LEA.HI.X R13, R62, R13, R20, 0x2, P0 ;  /* 0x0000000d3e0d7211 */ /* 0x000fe400000f1414 */
[----:B------:R-:W-:-:S13]  /*4240*/  ISETP.GT.AND P0, PT, R3, RZ, P2 ;  /* 0x000000ff0300720c */ /* 0x000fda0001704270 */
[----:B0-----:R-:W-:Y:S05]  /*4250*/  @!P0 BRA `(.L_x_47) ;  /* 0x0000000000048947 */ /* 0x001fea0003800000 */
[----:B------:R0:W5:Y:S02]  /*4260*/  LDG.E.LTC128B R118, desc[UR40][R8.64+0x40] ;  /* 0x0000402808767981 */ /* 0x000164000c1e1920 */
.L_x_47:
[----:B------:R-:W-:Y:S05]  /*4270*/  BSYNC B1 ;  /* 0x0000000000017941 */ /* 0x000fea0003800000 */
.L_x_46:
[----:B-----5:R-:W-:Y:S01]  /*4280*/  LOP3.LUT R23, R118, 0xffffe000, RZ, 0xc0, !PT ;  /* 0xffffe00076177812 */ /* 0x020fe200078ec0ff */
        /* <DEDUP_REMOVED lines=10> */
.L_x_49:
[----:B------:R-:W-:Y:S05]  /*4330*/  BSYNC B1 ;  /* 0x0000000000017941 */ /* 0x000fea0003800000 */
.L_x_48:
[----:B-----5:R-:W-:Y:S01]  /*4340*/  LOP3.LUT R23, R118, 0xffffe000, RZ, 0xc0, !PT ;  /* 0xffffe00076177812 */ /* 0x020fe200078ec0ff */
[----:B------:R-:W-:Y:S04]  /*4350*/  BSSY B1, `(.L_x_50) ;  /* 0x0000008000017945 */ /* 0x000fe80003800000 */
[----:B------:R-:W-:-:S04]  /*4360*/  FMUL R20, R23, R90 ;  /* 0x0000005a17147220 */ /* 0x000fc80000400000 */
[----:B------:R-:W-:-:S05]  /*4370*/  FFMA R65, R65, R22, R20 ;  /* 0x0000001641417223 */ /* 0x000fca0000000014 */
[----:B------:R-:W-:-:S05]  /*4380*/  F2FP.TF32.F32.PACK_B R65, R65 ;  /* 0x00000041ff41723e */ /* 0x000fca00024050ff */
[----:B------:R0:W-:Y:S01]  /*4390*/  @P0 STG.E desc[UR40][R14.64+0x44], R65 ;  /* 0x000044410e000986 */ /* 0x0001e2000c101928 */
[----:B------:R-:W-:-:S13]  /*43a0*/  ISETP.GT.AND P0, PT, R3, 0x8, P2 ;  /* 0x000000080300780c */ /* 0x000fda0001704270 */
[----:B0-----:R-:W-:Y:S05]  /*43b0*/  @!P0 BRA `(.L_x_51) ;  /* 0x0000000000048947 */ /* 0x001fea0003800000 */
[----:B------:R0:W5:Y:S02]  /*43c0*/  LDG.E.LTC128B R118, desc[UR40][R102.64+0x40] ;  /* 0x0000402866767981 */ /* 0x000164000c1e1920 */
.L_x_51:
[----:B------:R-:W-:Y:S05]  /*43d0*/  BSYNC B1 ;  /* 0x0000000000017941 */ /* 0x000fea0003800000 */
.L_x_50:
        /* <DEDUP_REMOVED lines=9> */
.L_x_53:
[----:B------:R-:W-:Y:S05]  /*4470*/  BSYNC B1 ;  /* 0x0000000000017941 */ /* 0x000fea0003800000 */
.L_x_52:
        /* <DEDUP_REMOVED lines=11> */
.L_x_55:
[----:B------:R-:W-:Y:S05]  /*4530*/  BSYNC B1 ;  /* 0x0000000000017941 */ /* 0x000fea0003800000 */
.L_x_54:
        /* <DEDUP_REMOVED lines=11> */
.L_x_57:
[----:B------:R-:W-:Y:S05]  /*45f0*/  BSYNC B1 ;  /* 0x0000000000017941 */ /* 0x000fea0003800000 */
.L_x_56:
        /* <DEDUP_REMOVED lines=9> */
.L_x_59:
[----:B------:R-:W-:Y:S05]  /*4690*/  BSYNC B1 ;  /* 0x0000000000017941 */ /* 0x000fea0003800000 */
.L_x_58:
        /* <DEDUP_REMOVED lines=9> */
.L_x_61:
[----:B------:R-:W-:Y:S05]  /*4730*/  BSYNC B1 ;  /* 0x0000000000017941 */ /* 0x000fea0003800000 */
.L_x_60:
        /* <DEDUP_REMOVED lines=11> */
.L_x_63:
[----:B------:R-:W-:Y:S05]  /*47f0*/  BSYNC B1 ;  /* 0x0000000000017941 */ /* 0x000fea0003800000 */
.L_x_62:
        /* <DEDUP_REMOVED lines=11> */
.L_x_65:
[----:B------:R-:W-:Y:S05]  /*48b0*/  BSYNC B1 ;  /* 0x0000000000017941 */ /* 0x000fea0003800000 */
.L_x_64:
        /* <DEDUP_REMOVED lines=9> */
.L_x_67:
[----:B------:R-:W-:Y:S05]  /*4950*/  BSYNC B1 ;  /* 0x0000000000017941 */ /* 0x000fea0003800000 */
.L_x_66:
        /* <DEDUP_REMOVED lines=9> */
.L_x_69:
[----:B------:R-:W-:Y:S05]  /*49f0*/  BSYNC B1 ;  /* 0x0000000000017941 */ /* 0x000fea0003800000 */
.L_x_68:
        /* <DEDUP_REMOVED lines=11> */
.L_x_71:
[----:B------:R-:W-:Y:S05]  /*4ab0*/  BSYNC B1 ;  /* 0x0000000000017941 */ /* 0x000fea0003800000 */
.L_x_70:
        /* <DEDUP_REMOVED lines=11> */
.L_x_73:
[----:B------:R-:W-:Y:S05]  /*4b70*/  BSYNC B1 ;  /* 0x0000000000017941 */ /* 0x000fea0003800000 */
.L_x_72:
        /* <DEDUP_REMOVED lines=9> */
.L_x_75:
[----:B------:R-:W-:Y:S05]  /*4c10*/  BSYNC B1 ;  /* 0x0000000000017941 */ /* 0x000fea0003800000 */
.L_x_74:
        /* <DEDUP_REMOVED lines=9> */
.L_x_77:
[----:B------:R-:W-:Y:S05]  /*4cb0*/  BSYNC B1 ;  /* 0x0000000000017941 */ /* 0x000fea0003800000 */
.L_x_76:
[----:B-----5:R-:W-:Y:S01]  /*4cc0*/  LOP3.LUT R23, R118, 0xffffe000, RZ, 0xc0, !PT ;  /* 0xffffe00076177812 */ /* 0x020fe200078ec0ff */
[----:B------:R-:W-:Y:S01]  /*4cd0*/  BSSY B1, `(.L_x_78) ;  /* 0x0000009000017945 */ /* 0x000fe20003800000 */
[----:B------:R-:W-:-:S03]  /*4ce0*/  ISETP.GT.AND P6, PT, R4, 0x30, PT ;  /* 0x000000300400780c */ /* 0x000fc60003fc4270 */
[----:B------:R-:W-:-:S04]  /*4cf0*/  FMUL R20, R23, R90 ;  /* 0x0000005a17147220 */ /* 0x000fc80000400000 */
[----:B------:R-:W-:-:S05]  /*4d00*/  FFMA R79, R79, R22, R20 ;  /* 0x000000164f4f7223 */ /* 0x000fca0000000014 */
[----:B------:R-:W-:-:S05]  /*4d10*/  F2FP.TF32.F32.PACK_B R79, R79 ;  /* 0x0000004fff4f723e */ /* 0x000fca00024050ff */
[----:B------:R0:W-:Y:S01]  /*4d20*/  @P0 STG.E desc[UR40][R58.64+0xa4], R79 ;  /* 0x0000a44f3a000986 */ /* 0x0001e2000c101928 */
[----:B------:R-:W-:-:S13]  /*4d30*/  ISETP.GT.AND P0, PT, R3, RZ, P6 ;  /* 0x000000ff0300720c */ /* 0x000fda0003704270 */
[----:B0-----:R-:W-:Y:S05]  /*4d40*/  @!P0 BRA `(.L_x_79) ;  /* 0x0000000000048947 */ /* 0x001fea0003800000 */
[----:B------:R0:W5:Y:S02]  /*4d50*/  LDG.E.LTC128B R118, desc[UR40][R8.64+0xc0] ;  /* 0x0000c02808767981 */ /* 0x000164000c1e1920 */
.L_x_79:
[----:B------:R-:W-:Y:S05]  /*4d60*/  BSYNC B1 ;  /* 0x0000000000017941 */ /* 0x000fea0003800000 */
.L_x_78:
        /* <DEDUP_REMOVED lines=10> */
.L_x_81:
[----:B------:R-:W-:Y:S05]  /*4e10*/  BSYNC B1 ;  /* 0x0000000000017941 */ /* 0x000fea0003800000 */
.L_x_80:
        /* <DEDUP_REMOVED lines=9> */
.L_x_83:
[----:B------:R-:W-:Y:S05]  /*4eb0*/  BSYNC B1 ;  /* 0x0000000000017941 */ /* 0x000fea0003800000 */
.L_x_82:
        /* <DEDUP_REMOVED lines=9> */
.L_x_85:
[----:B------:R-:W-:Y:S05]  /*4f50*/  BSYNC B1 ;  /* 0x0000000000017941 */ /* 0x000fea0003800000 */
.L_x_84:
        /* <DEDUP_REMOVED lines=10> */
.L_x_87:
[----:B------:R-:W-:Y:S05]  /*5000*/  BSYNC B1 ;  /* 0x0000000000017941 */ /* 0x000fea0003800000 */
.L_x_86:
[----:B-----5:R-:W-:Y:S01]  /*5010*/  LOP3.LUT R23, R118, 0xffffe000, RZ, 0xc0, !PT ;  /* 0xffffe00076177812 */ /* 0x020fe200078ec0ff */
[----:B------:R-:W-:Y:S04]  /*5020*/  BSSY B1, `(.L_x_88) ;  /* 0x000000f000017945 */ /* 0x000fe80003800000 */
[----:B------:R-:W-:-:S04]  /*5030*/  FMUL R23, R23, R90 ;  /* 0x0000005a17177220 */ /* 0x000fc80000400000 */
[----:B------:R-:W-:-:S05]  /*5040*/  FFMA R23, R84, R22, R23 ;  /* 0x0000001654177223 */ /* 0x000fca0000000017 */
[----:B------:R-:W-:-:S05]  /*5050*/  F2FP.TF32.F32.PACK_B R23, R23 ;  /* 0x00000017ff17723e */ /* 0x000fca00024050ff */
[----:B------:R0:W-:Y:S01]  /*5060*/  @P0 STG.E desc[UR40][R14.64+0xe0], R23 ;  /* 0x0000e0170e000986 */ /* 0x0001e2000c101928 */
[----:B------:R-:W-:-:S05]  /*5070*/  IADD3 R62, P0, R21, R108, RZ ;  /* 0x0000006c153e7210 */ /* 0x000fca0007f1e0ff */
[----:B------:R-:W-:Y:S01]  /*5080*/  IMAD.X R63, R5, 0x1, R109, P0 ;  /* 0x00000001053f7824 */ /* 0x000fe200000e066d */
[----:B------:R-:W-:-:S05]  /*5090*/  IADD3 R64, P0, R21, R108, RZ ;  /* 0x0000006c15407210 */ /* 0x000fca0007f1e0ff */
[----:B------:R-:W-:Y:S01]  /*50a0*/  IMAD.X R65, R5, 0x1, R109, P0 ;  /* 0x0000000105417824 */ /* 0x000fe200000e066d */
[----:B------:R-:W-:-:S05]  /*50b0*/  IADD3 R20, P0, R21, R14, RZ ;  /* 0x0000000e15147210 */ /* 0x000fca0007f1e0ff */
[----:B------:R-:W-:Y:S01]  /*50c0*/  IMAD.X R21, R5, 0x1, R15, P0 ;  /* 0x0000000105157824 */ /* 0x000fe200000e060f */
[----:B------:R-:W-:-:S04]  /*50d0*/  ISETP.GT.AND P0, PT, R4, 0x39, PT ;  /* 0x000000390400780c */ /* 0x000fc80003f04270 */
[----:B------:R-:W-:-:S13]  /*50e0*/  ISETP.GT.AND P3, PT, R3, RZ, P0 ;  /* 0x000000ff0300720c */ /* 0x000fda0000764270 */
[----:B0-----:R-:W-:Y:S05]  /*50f0*/  @!P3 BRA `(.L_x_89) ;  /* 0x000000000004b947 */ /* 0x001fea0003800000 */
[----:B------:R0:W5:Y:S02]  /*5100*/  LDG.E.LTC128B R118, desc[UR40][R8.64+0xe4] ;  /* 0x0000e42808767981 */ /* 0x000164000c1e1920 */
.L_x_89:
[----:B------:R-:W-:Y:S05]  /*5110*/  BSYNC B1 ;  /* 0x0000000000017941 */ /* 0x000fea0003800000 */
.L_x_88:
        /* <DEDUP_REMOVED lines=9> */
.L_x_91:
[----:B------:R-:W-:Y:S05]  /*51b0*/  BSYNC B1 ;  /* 0x0000000000017941 */ /* 0x000fea0003800000 */
.L_x_90:
        /* <DEDUP_REMOVED lines=9> */
.L_x_93:
[----:B------:R-:W-:Y:S05]  /*5250*/  BSYNC B1 ;  /* 0x0000000000017941 */ /* 0x000fea0003800000 */
.L_x_92:
[----:B-----5:R-:W-:-:S05]  /*5260*/  LOP3.LUT R5, R118, 0xffffe000, RZ, 0xc0, !PT ;  /* 0xffffe00076057812 */ /* 0x020fca00078ec0ff */
[----:B------:R-:W-:-:S04]  /*5270*/  FMUL R4, R5, R90 ;  /* 0x0000005a05047220 */ /* 0x000fc80000400000 */
[----:B------:R-:W-:-:S05]  /*5280*/  FFMA R87, R87, R22, R4 ;  /* 0x0000001657577223 */ /* 0x000fca0000000004 */
[----:B------:R-:W-:-:S05]  /*5290*/  F2FP.TF32.F32.PACK_B R87, R87 ;  /* 0x00000057ff57723e */ /* 0x000fca00024050ff */
[----:B------:R0:W-:Y:S01]  /*52a0*/  @P3 STG.E desc[UR40][R58.64+0xe4], R87 ;  /* 0x0000e4573a003986 */ /* 0x0001e2000c101928 */
[----:B------:R-:W-:-:S13]  /*52b0*/  ISETP.GT.AND P3, PT, R3, 0x80, P5 ;  /* 0x000000800300780c */ /* 0x000fda0002f64270 */
[----:B------:R-:W2:Y:S01]  /*52c0*/  @P3 LDG.E.LTC128B R118, desc[UR40][R60.64] ;  /* 0x000000283c763981 */ /* 0x000ea2000c1e1920 */
[----:B------:R-:W-:Y:S01]  /*52d0*/  BSSY B1, `(.L_x_94) ;  /* 0x000000a000017945 */ /* 0x000fe20003800000 */
[----:B--2---:R-:W-:-:S05]  /*52e0*/  LOP3.LUT R5, R118, 0xffffe000, RZ, 0xc0, !PT ;  /* 0xffffe00076057812 */ /* 0x004fca00078ec0ff */
[----:B------:R-:W-:-:S04]  /*52f0*/  FMUL R5, R5, R90 ;  /* 0x0000005a05057220 */ /* 0x000fc80000400000 */
[----:B------:R-:W-:-:S05]  /*5300*/  FFMA R5, R24, R22, R5 ;  /* 0x0000001618057223 */ /* 0x000fca0000000005 */
[----:B------:R-:W-:-:S05]  /*5310*/  F2FP.TF32.F32.PACK_B R5, R5 ;  /* 0x00000005ff05723e */ /* 0x000fca00024050ff */
[----:B------:R0:W-:Y:S01]  /*5320*/  @P3 STG.E desc[UR40][R20.64], R5 ;  /* 0x0000000514003986 */ /* 0x0001e2000c101928 */
[----:B------:R-:W-:-:S04]  /*5330*/  ISETP.NE.AND P3, PT, R119, RZ, PT ;  /* 0x000000ff7700720c */ /* 0x000fc80003f65270 */
[----:B------:R-:W-:-:S13]  /*5340*/  ISETP.GT.AND P3, PT, R3, 0x80, P3 ;  /* 0x000000800300780c */ /* 0x000fda0001f64270 */
[----:B0-----:R-:W-:Y:S05]  /*5350*/  @!P3 BRA `(.L_x_95) ;  /* 0x000000000004b947 */ /* 0x001fea0003800000 */
[----:B------:R0:W5:Y:S02]  /*5360*/  LDG.E.LTC128B R118, desc[UR40][R56.64+0x4] ;  /* 0x0000042838767981 */ /* 0x000164000c1e1920 */
.L_x_95:
[----:B------:R-:W-:Y:S05]  /*5370*/  BSYNC B1 ;  /* 0x0000000000017941 */ /* 0x000fea0003800000 */
.L_x_94:
[----:B-----5:R-:W-:Y:S01]  /*5380*/  LOP3.LUT R5, R118, 0xffffe000, RZ, 0xc0, !PT ;  /* 0xffffe00076057812 */ /* 0x020fe200078ec0ff */
[----:B------:R-:W-:Y:S01]  /*5390*/  BSSY B1, `(.L_x_96) ;  /* 0x000000a000017945 */ /* 0x000fe20003800000 */
[----:B------:R-:W-:-:S03]  /*53a0*/  ISETP.GT.AND P5, PT, R3, 0x88, P5 ;  /* 0x000000880300780c */ /* 0x000fc60002fa4270 */
[----:B------:R-:W-:Y:S01]  /*53b0*/  FMUL R4, R5, R90 ;  /* 0x0000005a05047220 */ /* 0x000fe20000400000 */
[----:B------:R-:W-:-:S03]  /*53c0*/  @P3 IMAD.MOV.U32 R5, RZ, RZ, R21 ;  /* 0x000000ffff053224 */ /* 0x000fc600078e0015 */
[----:B------:R-:W-:Y:S01]  /*53d0*/  FFMA R25, R25, R22, R4 ;  /* 0x0000001619197223 */ /* 0x000fe20000000004 */
[----:B------:R-:W-:-:S04]  /*53e0*/  @P3 IMAD.MOV.U32 R4, RZ, RZ, R20 ;  /* 0x000000ffff043224 */ /* 0x000fc800078e0014 */
[----:B------:R-:W-:-:S05]  /*53f0*/  F2FP.TF32.F32.PACK_B R25, R25 ;  /* 0x00000019ff19723e */ /* 0x000fca00024050ff */
[----:B------:R2:W-:Y:S01]  /*5400*/  @P3 STG.E desc[UR40][R4.64+0x4], R25 ;  /* 0x0000041904003986 */ /* 0x0005e2000c101928 */
[----:B------:R-:W-:Y:S05]  /*5410*/  @!P5 BRA `(.L_x_97) ;  /* 0x000000000004d947 */ /* 0x000fea0003800000 */
[----:B------:R0:W5:Y:S02]  /*5420*/  LDG.E.LTC128B R118, desc[UR40][R10.64] ;  /* 0x000000280a767981 */ /* 0x000164000c1e1920 */
.L_x_97:
[----:B------:R-:W-:Y:S05]  /*5430*/  BSYNC B1 ;  /* 0x0000000000017941 */ /* 0x000fea0003800000 */
.L_x_96:
[----:B--2--5:R-:W-:Y:S01]  /*5440*/  LOP3.LUT R5, R118, 0xffffe000, RZ, 0xc0, !PT ;  /* 0xffffe00076057812 */ /* 0x024fe200078ec0ff */
[----:B------:R-:W-:Y:S01]  /*5450*/  BSSY B1, `(.L_x_98) ;  /* 0x0000009000017945 */ /* 0x000fe20003800000 */
[----:B------:R-:W-:-:S03]  /*5460*/  ISETP.NE.AND P3, PT, R119, RZ, PT ;  /* 0x000000ff7700720c */ /* 0x000fc60003f65270 */
[----:B------:R-:W-:Y:S01]  /*5470*/  FMUL R5, R5, R90 ;  /* 0x0000005a05057220 */ /* 0x000fe20000400000 */
[----:B------:R-:W-:-:S03]  /*5480*/  ISETP.GT.AND P3, PT, R3, 0x88, P3 ;  /* 0x000000880300780c */ /* 0x000fc60001f64270 */
[----:B------:R-:W-:-:S05]  /*5490*/  FFMA R5, R26, R22, R5 ;  /* 0x000000161a057223 */ /* 0x000fca0000000005 */
[----:B------:R-:W-:-:S05]  /*54a0*/  F2FP.TF32.F32.PACK_B R5, R5 ;  /* 0x00000005ff05723e */ /* 0x000fca00024050ff */
[----:B------:R2:W-:Y:S01]  /*54b0*/  @P5 STG.E desc[UR40][R62.64], R5 ;  /* 0x000000053e005986 */ /* 0x0005e2000c101928 */
[----:B------:R-:W-:Y:S05]  /*54c0*/  @!P3 BRA `(.L_x_99) ;  /* 0x000000000004b947 */ /* 0x000fea0003800000 */
[----:B------:R0:W5:Y:S02]  /*54d0*/  LDG.E.LTC128B R118, desc[UR40][R12.64+0x4] ;  /* 0x000004280c767981 */ /* 0x000164000c1e1920 */
.L_x_99:
[----:B------:R-:W-:Y:S05]  /*54e0*/  BSYNC B1 ;  /* 0x0000000000017941 */ /* 0x000fea0003800000 */
.L_x_98:
[----:B--2--5:R-:W-:Y:S01]  /*54f0*/  LOP3.LUT R5, R118, 0xffffe000, RZ, 0xc0, !PT ;  /* 0xffffe00076057812 */ /* 0x024fe200078ec0ff */
[----:B------:R-:W-:Y:S01]  /*5500*/  BSSY B1, `(.L_x_100) ;  /* 0x0000009000017945 */ /* 0x000fe20003800000 */
[----:B------:R-:W-:-:S03]  /*5510*/  ISETP.NE.AND P5, PT, R120, RZ, PT ;  /* 0x000000ff7800720c */ /* 0x000fc60003fa5270 */
[----:B------:R-:W-:-:S04]  /*5520*/  FMUL R4, R5, R90 ;  /* 0x0000005a05047220 */ /* 0x000fc80000400000 */
[----:B------:R-:W-:-:S05]  /*5530*/  FFMA R27, R27, R22, R4 ;  /* 0x000000161b1b7223 */ /* 0x000fca0000000004 */
[----:B------:R-:W-:-:S05]  /*5540*/  F2FP.TF32.F32.PACK_B R27, R27 ;  /* 0x0000001bff1b723e */ /* 0x000fca00024050ff */
[----:B------:R2:W-:Y:S01]  /*5550*/  @P3 STG.E desc[UR40][R64.64+0x4], R27 ;  /* 0x0000041b40003986 */ /* 0x0005e2000c101928 */
[----:B------:R-:W-:-:S13]  /*5560*/  ISETP.GT.AND P3, PT, R3, 0x80, P5 ;  /* 0x000000800300780c */ /* 0x000fda0002f64270 */
[----:B--2---:R-:W-:Y:S05]  /*5570*/  @!P3 BRA `(.L_x_101) ;  /* 0x000000000004b947 */ /* 0x004fea0003800000 */
[----:B------:R2:W5:Y:S02]  /*5580*/  LDG.E.LTC128B R118, desc[UR40][R56.64+0x20] ;  /* 0x0000202838767981 */ /* 0x000564000c1e1920 */
.L_x_101:
[----:B------:R-:W-:Y:S05]  /*5590*/  BSYNC B1 ;  /* 0x0000000000017941 */ /* 0x000fea0003800000 */
.L_x_100:
[----:B-----5:R-:W-:Y:S01]  /*55a0*/  LOP3.LUT R5, R118, 0xffffe000, RZ, 0xc0, !PT ;  /* 0xffffe00076057812 */ /* 0x020fe200078ec0ff */
[----:B------:R-:W-:Y:S01]  /*55b0*/  @P3 IMAD.MOV.U32 R4, RZ, RZ, R20 ;  /* 0x000000ffff043224 */ /* 0x000fe200078e0014 */
[----:B------:R-:W-:Y:S01]  /*55c0*/  ISETP.NE.AND P5, PT, R121, RZ, PT ;  /* 0x000000ff7900720c */ /* 0x000fe20003fa5270 */
[----:B------:R-:W-:Y:S02]  /*55d0*/  BSSY B1, `(.L_x_102) ;  /* 0x0000009000017945 */ /* 0x000fe40003800000 */
[----:B------:R-:W-:-:S04]  /*55e0*/  FMUL R5, R5, R90 ;  /* 0x0000005a05057220 */ /* 0x000fc80000400000 */
[----:B-1-3--:R-:W-:Y:S01]  /*55f0*/  FFMA R9, R28, R22, R5 ;  /* 0x000000161c097223 */ /* 0x00afe20000000005 */
[----:B------:R-:W-:-:S04]  /*5600*/  @P3 IMAD.MOV.U32 R5, RZ, RZ, R21 ;  /* 0x000000ffff053224 */ /* 0x000fc800078e0015 */
[----:B------:R-:W-:-:S05]  /*5610*/  F2FP.TF32.F32.PACK_B R9, R9 ;  /* 0x00000009ff09723e */ /* 0x000fca00024050ff */
[----:B------:R1:W-:Y:S01]  /*5620*/  @P3 STG.E desc[UR40][R4.64+0x20], R9 ;  /* 0x0000200904003986 */ /* 0x0003e2000c101928 */
[----:B------:R-:W-:-:S13]  /*5630*/  ISETP.GT.AND P3, PT, R3, 0x80, P5 ;  /* 0x000000800300780c */ /* 0x000fda0002f64270 */
[----:B-1----:R-:W-:Y:S05]  /*5640*/  @!P3 BRA `(.L_x_103) ;  /* 0x000000000004b947 */ /* 0x002fea0003800000 */
[----:B------:R1:W5:Y:S02]  /*5650*/  LDG.E.LTC128B R118, desc[UR40][R56.64+0x24] ;  /* 0x0000242838767981 */ /* 0x000364000c1e1920 */
.L_x_103:
[----:B------:R-:W-:Y:S05]  /*5660*/  BSYNC B1 ;  /* 0x0000000000017941 */ /* 0x000fea0003800000 */
.L_x_102:
[----:B-----5:R-:W-:Y:S01]  /*5670*/  LOP3.LUT R5, R118, 0xffffe000, RZ, 0xc0, !PT ;  /* 0xffffe00076057812 */ /* 0x020fe200078ec0ff */
[----:B------:R-:W-:Y:S04]  /*5680*/  BSSY B1, `(.L_x_104) ;  /* 0x000000b000017945 */ /* 0x000fe80003800000 */
[----:B------:R-:W-:Y:S01]  /*5690*/  FMUL R4, R5, R90 ;  /* 0x0000005a05047220 */ /* 0x000fe20000400000 */
[----:B------:R-:W-:-:S03]  /*56a0*/  @P3 IMAD.MOV.U32 R5, RZ, RZ, R21 ;  /* 0x000000ffff053224 */ /* 0x000fc600078e0015 */
[----:B------:R-:W-:Y:S01]  /*56b0*/  FFMA R29, R29, R22, R4 ;  /* 0x000000161d1d7223 */ /* 0x000fe20000000004 */
[----:B------:R-:W-:-:S04]  /*56c0*/  @P3 IMAD.MOV.U32 R4, RZ, RZ, R20 ;  /* 0x000000ffff043224 */ /* 0x000fc800078e0014 */
[----:B------:R-:W-:-:S05]  /*56d0*/  F2FP.TF32.F32.PACK_B R29, R29 ;  /* 0x0000001dff1d723e */ /* 0x000fca00024050ff */
[----:B------:R3:W-:Y:S01]  /*56e0*/  @P3 STG.E desc[UR40][R4.64+0x24], R29 ;  /* 0x0000241d04003986 */ /* 0x0007e2000c101928 */
[----:B------:R-:W-:-:S04]  /*56f0*/  ISETP.NE.AND P3, PT, R120, RZ, PT ;  /* 0x000000ff7800720c */ /* 0x000fc80003f65270 */
[----:B------:R-:W-:-:S13]  /*5700*/  ISETP.GT.AND P3, PT, R3, 0x88, P3 ;  /* 0x000000880300780c */ /* 0x000fda0001f64270 */
[----:B---3--:R-:W-:Y:S05]  /*5710*/  @!P3 BRA `(.L_x_105) ;  /* 0x000000000004b947 */ /* 0x008fea0003800000 */
[----:B------:R3:W5:Y:S02]  /*5720*/  LDG.E.LTC128B R118, desc[UR40][R12.64+0x20] ;  /* 0x000020280c767981 */ /* 0x000764000c1e1920 */
.L_x_105:
[----:B------:R-:W-:Y:S05]  /*5730*/  BSYNC B1 ;  /* 0x0000000000017941 */ /* 0x000fea0003800000 */
.L_x_104:
        /* <DEDUP_REMOVED lines=9> */
.L_x_107:
[----:B------:R-:W-:Y:S05]  /*57d0*/  BSYNC B1 ;  /* 0x0000000000017941 */ /* 0x000fea0003800000 */
.L_x_106:
[----:B-----5:R-:W-:Y:S01]  /*57e0*/  LOP3.LUT R5, R118, 0xffffe000, RZ, 0xc0, !PT ;  /* 0xffffe00076057812 */ /* 0x020fe200078ec0ff */
[----:B------:R-:W-:Y:S01]  /*57f0*/  BSSY B1, `(.L_x_108) ;  /* 0x000000b000017945 */ /* 0x000fe20003800000 */
[----:B------:R-:W-:-:S03]  /*5800*/  ISETP.NE.AND P5, PT, R104, RZ, PT ;  /* 0x000000ff6800720c */ /* 0x000fc60003fa5270 */
[----:B------:R-:W-:Y:S01]  /*5810*/  FMUL R4, R5, R90 ;  /* 0x0000005a05047220 */ /* 0x000fe20000400000 */
[----:B------:R-:W-:-:S03]  /*5820*/  @P3 IMAD.MOV.U32 R5, RZ, RZ, R7 ;  /* 0x000000ffff053224 */ /* 0x000fc600078e0007 */
[----:B------:R-:W-:Y:S01]  /*5830*/  FFMA R31, R31, R22, R4 ;  /* 0x000000161f1f7223 */ /* 0x000fe20000000004 */
[----:B------:R-:W-:-:S04]  /*5840*/  @P3 IMAD.MOV.U32 R4, RZ, RZ, R6 ;  /* 0x000000ffff043224 */ /* 0x000fc800078e0006 */
[----:B------:R-:W-:-:S05]  /*5850*/  F2FP.TF32.F32.PACK_B R31, R31 ;  /* 0x0000001fff1f723e */ /* 0x000fca00024050ff */
[----:B------:R0:W-:Y:S01]  /*5860*/  @P3 STG.E desc[UR40][R4.64+0x24], R31 ;  /* 0x0000241f04003986 */ /* 0x0001e2000c101928 */
[----:B------:R-:W-:-:S13]  /*5870*/  ISETP.GT.AND P3, PT, R3, 0x80, P5 ;  /* 0x000000800300780c */ /* 0x000fda0002f64270 */
[----:B0-----:R-:W-:Y:S05]  /*5880*/  @!P3 BRA `(.L_x_109) ;  /* 0x000000000004b947 */ /* 0x001fea0003800000 */
[----:B------:R0:W5:Y:S02]  /*5890*/  LDG.E.LTC128B R118, desc[UR40][R56.64+0x40] ;  /* 0x0000402838767981 */ /* 0x000164000c1e1920 */
.L_x_109:
[----:B------:R-:W-:Y:S05]  /*58a0*/  BSYNC B1 ;  /* 0x0000000000017941 */ /* 0x000fea0003800000 */
.L_x_108:
[----:B-----5:R-:W-:Y:S01]  /*58b0*/  LOP3.LUT R5, R118, 0xffffe000, RZ, 0xc0, !PT ;  /* 0xffffe00076057812 */ /* 0x020fe200078ec0ff */
[----:B------:R-:W-:Y:S01]  /*58c0*/  @P3 IMAD.MOV.U32 R4, RZ, RZ, R20 ;  /* 0x000000ffff043224 */ /* 0x000fe200078e0014 */
[----:B------:R-:W-:Y:S01]  /*58d0*/  ISETP.NE.AND P5, PT, R105, RZ, PT ;  /* 0x000000ff6900720c */ /* 0x000fe20003fa5270 */
[----:B------:R-:W-:Y:S02]  /*58e0*/  BSSY B1, `(.L_x_110) ;  /* 0x0000009000017945 */ /* 0x000fe40003800000 */
[----:B------:R-:W-:-:S04]  /*58f0*/  FMUL R5, R5, R90 ;  /* 0x0000005a05057220 */ /* 0x000fc80000400000 */
[----:B------:R-:W-:Y:S01]  /*5900*/  FFMA R9, R32, R22, R5 ;  /* 0x0000001620097223 */ /* 0x000fe20000000005 */
[----:B------:R-:W-:-:S04]  /*5910*/  @P3 IMAD.MOV.U32 R5, RZ, RZ, R21 ;  /* 0x000000ffff053224 */ /* 0x000fc800078e0015 */
[----:B------:R-:W-:-:S05]  /*5920*/  F2FP.TF32.F32.PACK_B R9, R9 ;  /* 0x00000009ff09723e */ /* 0x000fca00024050ff */
[----:B------:R0:W-:Y:S01]  /*5930*/  @P3 STG.E desc[UR40][R4.64+0x40], R9 ;  /* 0x0000400904003986 */ /* 0x0001e2000c101928 */
[----:B------:R-:W-:-:S13]  /*5940*/  ISETP.GT.AND P3, PT, R3, 0x80, P5 ;  /* 0x000000800300780c */ /* 0x000fda0002f64270 */
[----:B0-----:R-:W-:Y:S05]  /*5950*/  @!P3 BRA `(.L_x_111) ;  /* 0x000000000004b947 */ /* 0x001fea0003800000 */
[----:B------:R0:W5:Y:S02]  /*5960*/  LDG.E.LTC128B R118, desc[UR40][R56.64+0x44] ;  /* 0x0000442838767981 */ /* 0x000164000c1e1920 */
.L_x_111:
[----:B------:R-:W-:Y:S05]  /*5970*/  BSYNC B1 ;  /* 0x0000000000017941 */ /* 0x000fea0003800000 */
.L_x_110:
        /* <DEDUP_REMOVED lines=10> */
[----:B0-----:R-:W-:Y:S05]  /*5a20*/  @!P3 BRA `(.L_x_113) ;  /* 0x000000000004b947 */ /* 0x001fea0003800000 */
[----:B------:R0:W5:Y:S02]  /*5a30*/  LDG.E.LTC128B R118, desc[UR40][R12.64+0x40] ;  /* 0x000040280c767981 */ /* 0x000164000c1e1920 */
.L_x_113:
[----:B------:R-:W-:Y:S05]  /*5a40*/  BSYNC B1 ;  /* 0x0000000000017941 */ /* 0x000fea0003800000 */
.L_x_112:
[----:B-----5:R-:W-:Y:S01]  /*5a50*/  LOP3.LUT R5, R118, 0xffffe000, RZ, 0xc0, !PT ;  /* 0xffffe00076057812 */ /* 0x020fe200078ec0ff */
[----:B------:R-:W-:Y:S01]  /*5a60*/  @P3 IMAD.MOV.U32 R4, RZ, RZ, R6 ;  /* 0x000000ffff043224 */ /* 0x000fe200078e0006 */
[----:B------:R-:W-:Y:S03]  /*5a70*/  BSSY B1, `(.L_x_114) ;  /* 0x0000009000017945 */ /* 0x000fe60003800000 */
        /* <DEDUP_REMOVED lines=8> */
.L_x_115:
[----:B------:R-:W-:Y:S05]  /*5b00*/  BSYNC B1 ;  /* 0x0000000000017941 */ /* 0x000fea0003800000 */
.L_x_114:
        /* <DEDUP_REMOVED lines=12> */
.L_x_117:
[----:B------:R-:W-:Y:S05]  /*5bd0*/  BSYNC B1 ;  /* 0x0000000000017941 */ /* 0x000fea0003800000 */
.L_x_116:
        /* <DEDUP_REMOVED lines=12> */
.L_x_119:
[----:B------:R-:W-:Y:S05]  /*5ca0*/  BSYNC B1 ;  /* 0x0000000000017941 */ /* 0x000fea0003800000 */
.L_x_118:
        /* <DEDUP_REMOVED lines=12> */
.L_x_121:
[----:B------:R-:W-:Y:S05]  /*5d70*/  BSYNC B1 ;  /* 0x0000000000017941 */ /* 0x000fea0003800000 */
.L_x_120:
        /* <DEDUP_REMOVED lines=11> */
.L_x_123:
[----:B------:R-:W-:Y:S05]  /*5e30*/  BSYNC B1 ;  /* 0x0000000000017941 */ /* 0x000fea0003800000 */
.L_x_122:
        /* <DEDUP_REMOVED lines=12> */
.L_x_125:
[----:B------:R-:W-:Y:S05]  /*5f00*/  BSYNC B1 ;  /* 0x0000000000017941 */ /* 0x000fea0003800000 */
.L_x_124:
        /* <DEDUP_REMOVED lines=12> */
.L_x_127:
[----:B------:R-:W-:Y:S05]  /*5fd0*/  BSYNC B1 ;  /* 0x0000000000017941 */ /* 0x000fea0003800000 */
.L_x_126:
        /* <DEDUP_REMOVED lines=12> */
.L_x_129:
[----:B------:R-:W-:Y:S05]  /*60a0*/  BSYNC B1 ;  /* 0x0000000000017941 */ /* 0x000fea0003800000 */
.L_x_128:
        /* <DEDUP_REMOVED lines=11> */
.L_x_131:
[----:B------:R-:W-:Y:S05]  /*6160*/  BSYNC B1 ;  /* 0x0000000000017941 */ /* 0x000fea0003800000 */
.L_x_130:
        /* <DEDUP_REMOVED lines=12> */
.L_x_133:
[----:B------:R-:W-:Y:S05]  /*6230*/  BSYNC B1 ;  /* 0x0000000000017941 */ /* 0x000fea0003800000 */
.L_x_132:
        /* <DEDUP_REMOVED lines=11> */
.L_x_135:
[----:B------:R-:W-:Y:S05]  /*62f0*/  BSYNC B1 ;  /* 0x0000000000017941 */ /* 0x000fea0003800000 */
.L_x_134:
        /* <DEDUP_REMOVED lines=11> */
.L_x_137:
[----:B------:R-:W-:Y:S05]  /*63b0*/  BSYNC B1 ;  /* 0x0000000000017941 */ /* 0x000fea0003800000 */
.L_x_136:
        /* <DEDUP_REMOVED lines=11> */
.L_x_139:
[----:B------:R-:W-:Y:S05]  /*6470*/  BSYNC B1 ;  /* 0x0000000000017941 */ /* 0x000fea0003800000 */
.L_x_138:
        /* <DEDUP_REMOVED lines=11> */
.L_x_141:
[----:B------:R-:W-:Y:S05]  /*6530*/  BSYNC B1 ;  /* 0x0000000000017941 */ /* 0x000fea0003800000 */
.L_x_140:
        /* <DEDUP_REMOVED lines=11> */
.L_x_143:
[----:B------:R-:W-:Y:S05]  /*65f0*/  BSYNC B1 ;  /* 0x0000000000017941 */ /* 0x000fea0003800000 */
.L_x_142:
        /* <DEDUP_REMOVED lines=11> */
.L_x_145:
[----:B------:R-:W-:Y:S05]  /*66b0*/  BSYNC B1 ;  /* 0x0000000000017941 */ /* 0x000fea0003800000 */
.L_x_144:
[----:B0----5:R-:W-:Y:S01]  /*66c0*/  LOP3.LUT R5, R118, 0xffffe000, RZ, 0xc0, !PT ;  /* 0xffffe00076057812 */ /* 0x021fe200078ec0ff */
[----:B------:R-:W-:Y:S01]  /*66d0*/  @P6 IMAD.MOV.U32 R4, RZ, RZ, R6 ;  /* 0x000000ffff046224 */ /* 0x000fe200078e0006 */
[----:B------:R-:W-:Y:S01]  /*66e0*/  ISETP.GT.AND P2, PT, R3, 0x88, P2 ;  /* 0x000000880300780c */ /* 0x000fe20001744270 */
[----:B------:R-:W-:Y:S02]  /*66f0*/  BSSY B1, `(.L_x_146) ;  /* 0x0000008000017945 */ /* 0x000fe40003800000 */
[----:B------:R-:W-:-:S04]  /*6700*/  FMUL R5, R5, R90 ;  /* 0x0000005a05057220 */ /* 0x000fc80000400000 */
[----:B------:R-:W-:Y:S01]  /*6710*/  FFMA R9, R50, R22, R5 ;  /* 0x0000001632097223 */ /* 0x000fe20000000005 */
[----:B------:R-:W-:-:S04]  /*6720*/  @P6 IMAD.MOV.U32 R5, RZ, RZ, R7 ;  /* 0x000000ffff056224 */ /* 0x000fc800078e0007 */
[----:B------:R-:W-:-:S05]  /*6730*/  F2FP.TF32.F32.PACK_B R9, R9 ;  /* 0x00000009ff09723e */ /* 0x000fca00024050ff */
[----:B------:R0:W-:Y:S01]  /*6740*/  @P6 STG.E desc[UR40][R4.64+0xc0], R9 ;  /* 0x0000c00904006986 */ /* 0x0001e2000c101928 */
[----:B------:R-:W-:Y:S05]  /*6750*/  @!P2 BRA `(.L_x_147) ;  /* 0x000000000004a947 */ /* 0x000fea0003800000 */
[----:B------:R0:W5:Y:S02]  /*6760*/  LDG.E.LTC128B R118, desc[UR40][R12.64+0xc4] ;  /* 0x0000c4280c767981 */ /* 0x000164000c1e1920 */
.L_x_147:
[----:B------:R-:W-:Y:S05]  /*6770*/  BSYNC B1 ;  /* 0x0000000000017941 */ /* 0x000fea0003800000 */
.L_x_146:
[----:B0----5:R-:W-:Y:S01]  /*6780*/  LOP3.LUT R5, R118, 0xffffe000, RZ, 0xc0, !PT ;  /* 0xffffe00076057812 */ /* 0x021fe200078ec0ff */
        /* <DEDUP_REMOVED lines=10> */
.L_x_149:
[----:B------:R-:W-:Y:S05]  /*6830*/  BSYNC B1 ;  /* 0x0000000000017941 */ /* 0x000fea0003800000 */
.L_x_148:
        /* <DEDUP_REMOVED lines=11> */
.L_x_151:
[----:B------:R-:W-:Y:S05]  /*68f0*/  BSYNC B1 ;  /* 0x0000000000017941 */ /* 0x000fea0003800000 */
.L_x_150:
[----:B0----5:R-:W-:Y:S01]  /*6900*/  LOP3.LUT R5, R118, 0xffffe000, RZ, 0xc0, !PT ;  /* 0xffffe00076057812 */ /* 0x021fe200078ec0ff */
[----:B------:R-:W-:Y:S01]  /*6910*/  BSSY B1, `(.L_x_152) ;  /* 0x0000008000017945 */ /* 0x000fe20003800000 */
[----:B------:R-:W-:-:S03]  /*6920*/  ISETP.GT.AND P1, PT, R3, 0x88, P1 ;  /* 0x000000880300780c */ /* 0x000fc60000f24270 */
[----:B------:R-:W-:-:S04]  /*6930*/  FMUL R4, R5, R90 ;  /* 0x0000005a05047220 */ /* 0x000fc80000400000 */
[----:B------:R-:W-:-:S05]  /*6940*/  FFMA R53, R53, R22, R4 ;  /* 0x0000001635357223 */ /* 0x000fca0000000004 */
[----:B------:R-:W-:-:S05]  /*6950*/  F2FP.TF32.F32.PACK_B R53, R53 ;  /* 0x00000035ff35723e */ /* 0x000fca00024050ff */
[----:B------:R0:W-:Y:S01]  /*6960*/  @P2 STG.E desc[UR40][R20.64+0xe4], R53 ;  /* 0x0000e43514002986 */ /* 0x0001e2000c101928 */
[----:B------:R-:W-:Y:S05]  /*6970*/  @!P1 BRA `(.L_x_153) ;  /* 0x0000000000049947 */ /* 0x000fea0003800000 */
[----:B------:R0:W5:Y:S02]  /*6980*/  LDG.E.LTC128B R118, desc[UR40][R12.64+0xe0] ;  /* 0x0000e0280c767981 */ /* 0x000164000c1e1920 */
.L_x_153:
[----:B------:R-:W-:Y:S05]  /*6990*/  BSYNC B1 ;  /* 0x0000000000017941 */ /* 0x000fea0003800000 */
.L_x_152:
[----:B-----5:R-:W-:Y:S01]  /*69a0*/  LOP3.LUT R5, R118, 0xffffe000, RZ, 0xc0, !PT ;  /* 0xffffe00076057812 */ /* 0x020fe200078ec0ff */
        /* <DEDUP_REMOVED lines=10> */
.L_x_155:
[----:B------:R-:W-:Y:S05]  /*6a50*/  BSYNC B1 ;  /* 0x0000000000017941 */ /* 0x000fea0003800000 */
.L_x_154:
[----:B------:R-:W-:Y:S05]  /*6a60*/  @!P0 BRA `(.L_x_156) ;  /* 0x0000001400688947 */ /* 0x000fea0003800000 */
[----:B-----5:R-:W-:-:S05]  /*6a70*/  LOP3.LUT R3, R118, 0xffffe000, RZ, 0xc0, !PT ;  /* 0xffffe00076037812 */ /* 0x020fca00078ec0ff */
[----:B0-----:R-:W-:-:S04]  /*6a80*/  FMUL R4, R3, R90 ;  /* 0x0000005a03047220 */ /* 0x001fc80000400000 */
[----:B------:R-:W-:-:S05]  /*6a90*/  FFMA R55, R55, R22, R4 ;  /* 0x0000001637377223 */ /* 0x000fca0000000004 */
[----:B------:R-:W-:-:S05]  /*6aa0*/  F2FP.TF32.F32.PACK_B R55, R55 ;  /* 0x00000037ff37723e */ /* 0x000fca00024050ff */
[----:B------:R0:W-:Y:S01]  /*6ab0*/  STG.E desc[UR40][R6.64+0xe4], R55 ;  /* 0x0000e43706007986 */ /* 0x0001e2000c101928 */
[----:B------:R-:W-:Y:S05]  /*6ac0*/  BRA `(.L_x_156) ;  /* 0x0000001400507947 */ /* 0x000fea0003800000 */
.L_x_33:
[----:B------:R-:W-:Y:S01]  /*6ad0*/  ISETP.GT.AND P4, PT, R4, 0x1, PT ;  /* 0x000000010400780c */ /* 0x000fe20003f84270 */
[----:B------:R-:W-:Y:S01]  /*6ae0*/  ULDC.64 UR4, c[0x0][0x5c0] ;  /* 0x0001700000047ab9 */ /* 0x000fe20000000a00 */
[-C--:B------:R-:W-:Y:S01]  /*6af0*/  FMUL R5, R56, R22.reuse ;  /* 0x0000001638057220 */ /* 0x080fe20000400000 */
[C---:B------:R-:W-:Y:S01]  /*6b00*/  LEA R8, P2, R102.reuse, UR4, 0x2 ;  /* 0x0000000466087c11 */ /* 0x040fe2000f8410ff */
[-C--:B------:R-:W-:Y:S01]  /*6b10*/  FMUL R57, R57, R22.reuse ;  /* 0x0000001639397220 */ /* 0x080fe20000400000 */
[----:B------:R-:W-:Y:S01]  /*6b20*/  ISETP.GT.AND P1, PT, R3, RZ, P4 ;  /* 0x000000ff0300720c */ /* 0x000fe20002724270 */
[----:B------:R-:W-:Y:S01]  /*6b30*/  IMAD.SHL.U32 R15, R91, 0x4, RZ ;  /* 0x000000045b0f7824 */ /* 0x000fe200078e00ff */
[----:B------:R-:W-:Y:S01]  /*6b40*/  LEA.HI.X R9, R102, UR5, R115, 0x2, P2 ;  /* 0x0000000566097c11 */ /* 0x000fe200090f1473 */
[----:B------:R-:W-:Y:S01]  /*6b50*/  IMAD.SHL.U32 R103, R92, 0x4, RZ ;  /* 0x000000045c677824 */ /* 0x000fe200078e00ff */
[----:B------:R-:W-:Y:S01]  /*6b60*/  F2FP.TF32.F32.PACK_B R5, R5 ;  /* 0x00000005ff05723e */ /* 0x000fe200024050ff */
[-C--:B------:R-:W-:Y:S01]  /*6b70*/  FMUL R13, R58, R22.reuse ;  /* 0x000000163a0d7220 */ /* 0x080fe20000400000 */
[----:B------:R-:W-:Y:S01]  /*6b80*/  F2FP.TF32.F32.PACK_B R57, R57 ;  /* 0x00000039ff39723e */ /* 0x000fe200024050ff */
[-C--:B------:R-:W-:Y:S01]  /*6b90*/  FMUL R59, R59, R22.reuse ;  /* 0x000000163b3b7220 */ /* 0x080fe20000400000 */
[----:B------:R-:W-:Y:S01]  /*6ba0*/  SHF.L.U64.HI R7, R91, 0x2, R94 ;  /* 0x000000025b077819 */ /* 0x000fe2000001025e */
[----:B------:R0:W-:Y:S01]  /*6bb0*/  @P0 STG.E desc[UR40][R8.64], R5 ;  /* 0x0000000508000986 */ /* 0x0001e2000c101928 */
[----:B------:R-:W-:Y:S01]  /*6bc0*/  ISETP.GT.AND P0, PT, R3, 0x8, P5 ;  /* 0x000000080300780c */ /* 0x000fe20002f04270 */
[----:B------:R-:W-:Y:S01]  /*6bd0*/  FMUL R61, R61, R22 ;  /* 0x000000163d3d7220 */ /* 0x000fe20000400000 */
[----:B------:R-:W-:Y:S01]  /*6be0*/  SHF.L.U64.HI R23, R92, 0x2, R93 ;  /* 0x000000025c177819 */ /* 0x000fe2000001025d */
[----:B------:R-:W-:Y:S01]  /*6bf0*/  @P1 STG.E desc[UR40][R8.64+0x4], R57 ;  /* 0x0000043908001986 */ /* 0x000fe2000c101928 */
[----:B------:R-:W-:Y:S01]  /*6c00*/  IADD3 R10, P1, R15, R8, RZ ;  /* 0x000000080f0a7210 */ /* 0x000fe20007f3e0ff */
[-C--:B------:R-:W-:Y:S01]  /*6c10*/  FMUL R63, R63, R22.reuse ;  /* 0x000000163f3f7220 */ /* 0x080fe20000400000 */
[----:B------:R-:W-:Y:S01]  /*6c20*/  F2FP.TF32.F32.PACK_B R13, R13 ;  /* 0x0000000dff0d723e */ /* 0x000fe200024050ff */
[----:B------:R-:W-:Y:S01]  /*6c30*/  FMUL R65, R65, R22 ;  /* 0x0000001641417220 */ /* 0x000fe20000400000 */
[----:B------:R-:W-:Y:S01]  /*6c40*/  ISETP.GT.AND P3, PT, R4, 0x8, PT ;  /* 0x000000080400780c */ /* 0x000fe20003f64270 */
[----:B------:R-:W-:Y:S01]  /*6c50*/  IMAD.X R11, R7, 0x1, R9, P1 ;  /* 0x00000001070b7824 */ /* 0x000fe200008e0609 */
[----:B------:R-:W-:Y:S01]  /*6c60*/  IADD3 R6, P1, P2, R103, R8, R15 ;  /* 0x0000000867067210 */ /* 0x000fe20007a3e00f */
[-C--:B0-----:R-:W-:Y:S01]  /*6c70*/  FMUL R5, R60, R22.reuse ;  /* 0x000000163c057220 */ /* 0x081fe20000400000 */
[----:B------:R-:W-:Y:S01]  /*6c80*/  F2FP.TF32.F32.PACK_B R59, R59 ;  /* 0x0000003bff3b723e */ /* 0x000fe200024050ff */
[-C--:B------:R-:W-:Y:S01]  /*6c90*/  FMUL R67, R67, R22.reuse ;  /* 0x0000001643437220 */ /* 0x080fe20000400000 */
[----:B------:R-:W-:Y:S01]  /*6ca0*/  IADD3.X R7, R23, R9, R7, P1, P2 ;  /* 0x0000000917077210 */ /* 0x000fe20000fe4407 */
[----:B------:R0:W-:Y:S01]  /*6cb0*/  @P0 STG.E desc[UR40][R10.64], R13 ;  /* 0x0000000d0a000986 */ /* 0x0001e2000c101928 */
[----:B------:R-:W-:Y:S01]  /*6cc0*/  ISETP.GT.AND P1, PT, R3, 0x8, P4 ;  /* 0x000000080300780c */ /* 0x000fe20002724270 */
[-C--:B------:R-:W-:Y:S01]  /*6cd0*/  FMUL R69, R69, R22.reuse ;  /* 0x0000001645457220 */ /* 0x080fe20000400000 */
[----:B------:R-:W-:Y:S01]  /*6ce0*/  ISETP.GT.AND P0, PT, R3, RZ, P3 ;  /* 0x000000ff0300720c */ /* 0x000fe20001f04270 */
[-C--:B------:R-:W-:Y:S01]  /*6cf0*/  FMUL R71, R71, R22.reuse ;  /* 0x0000001647477220 */ /* 0x080fe20000400000 */
[----:B------:R-:W-:Y:S01]  /*6d00*/  F2FP.TF32.F32.PACK_B R5, R5 ;  /* 0x00000005ff05723e */ /* 0x000fe200024050ff */
[-C--:B------:R-:W-:Y:S01]  /*6d10*/  FMUL R73, R73, R22.reuse ;  /* 0x0000001649497220 */ /* 0x080fe20000400000 */
[----:B------:R-:W-:Y:S01]  /*6d20*/  ISETP.GT.AND P2, PT, R4, 0x9, PT ;  /* 0x000000090400780c */ /* 0x000fe20003f44270 */
[-C--:B------:R-:W-:Y:S01]  /*6d30*/  FMUL R75, R75, R22.reuse ;  /* 0x000000164b4b7220 */ /* 0x080fe20000400000 */
[----:B------:R-:W-:Y:S01]  /*6d40*/  F2FP.TF32.F32.PACK_B R61, R61 ;  /* 0x0000003dff3d723e */ /* 0x000fe200024050ff */
[-C--:B------:R-:W-:Y:S01]  /*6d50*/  FMUL R77, R77, R22.reuse ;  /* 0x000000164d4d7220 */ /* 0x080fe20000400000 */
[----:B------:R-:W-:Y:S01]  /*6d60*/  F2FP.TF32.F32.PACK_B R63, R63 ;  /* 0x0000003fff3f723e */ /* 0x000fe200024050ff */
[-C--:B0-----:R-:W-:Y:S01]  /*6d70*/  FMUL R13, R62, R22.reuse ;  /* 0x000000163e0d7220 */ /* 0x081fe20000400000 */
[----:B------:R-:W-:Y:S01]  /*6d80*/  F2FP.TF32.F32.PACK_B R65, R65 ;  /* 0x00000041ff41723e */ /* 0x000fe200024050ff */
[----:B------:R-:W-:Y:S01]  /*6d90*/  @P1 STG.E desc[UR40][R10.64+0x4], R59 ;  /* 0x0000043b0a001986 */ /* 0x000fe2000c101928 */
[----:B------:R-:W-:Y:S01]  /*6da0*/  ISETP.GT.AND P1, PT, R4, 0x11, PT ;  /* 0x000000110400780c */ /* 0x000fe20003f24270 */
[-C--:B------:R-:W-:Y:S01]  /*6db0*/  FMUL R79, R79, R22.reuse ;  /* 0x000000164f4f7220 */ /* 0x080fe20000400000 */
[----:B------:R-:W-:Y:S01]  /*6dc0*/  F2FP.TF32.F32.PACK_B R13, R13 ;  /* 0x0000000dff0d723e */ /* 0x000fe200024050ff */
[----:B------:R0:W-:Y:S01]  /*6dd0*/  @P0 STG.E desc[UR40][R8.64+0x20], R5 ;  /* 0x0000200508000986 */ /* 0x0001e2000c101928 */
[----:B------:R-:W-:Y:S01]  /*6de0*/  ISETP.GT.AND P0, PT, R3, RZ, P2 ;  /* 0x000000ff0300720c */ /* 0x000fe20001704270 */
[-C--:B------:R-:W-:Y:S01]  /*6df0*/  FMUL R81, R81, R22.reuse ;  /* 0x0000001651517220 */ /* 0x080fe20000400000 */
[----:B------:R-:W-:Y:S01]  /*6e00*/  F2FP.TF32.F32.PACK_B R67, R67 ;  /* 0x00000043ff43723e */ /* 0x000fe200024050ff */
        /* <DEDUP_REMOVED lines=8> */
[-C--:B0-----:R-:W-:Y:S01]  /*6e90*/  FMUL R5, R64, R22.reuse ;  /* 0x0000001640057220 */ /* 0x081fe20000400000 */
[C---:B------:R-:W-:Y:S01]  /*6ea0*/  ISETP.GT.AND P4, PT, R4.reuse, 0x29, PT ;  /* 0x000000290400780c */ /* 0x040fe20003f84270 */
[----:B------:R-:W-:Y:S01]  /*6eb0*/  @P0 STG.E desc[UR40][R8.64+0x24], R61 ;  /* 0x0000243d08000986 */ /* 0x000fe2000c101928 */
[----:B------:R-:W-:Y:S01]  /*6ec0*/  ISETP.GT.AND P0, PT, R3, 0x8, P3 ;  /* 0x000000080300780c */ /* 0x000fe20001f04270 */
[-C--:B------:R-:W-:Y:S01]  /*6ed0*/  FMUL R27, R27, R22.reuse ;  /* 0x000000161b1b7220 */ /* 0x080fe20000400000 */
[----:B------:R-:W-:Y:S01]  /*6ee0*/  F2FP.TF32.F32.PACK_B R5, R5 ;  /* 0x00000005ff05723e */ /* 0x000fe200024050ff */
[-C--:B------:R-:W-:Y:S01]  /*6ef0*/  FMUL R29, R29, R22.reuse ;  /* 0x000000161d1d7220 */ /* 0x080fe20000400000 */
[----:B------:R-:W-:Y:S01]  /*6f00*/  F2FP.TF32.F32.PACK_B R77, R77 ;  /* 0x0000004dff4d723e */ /* 0x000fe200024050ff */
[-C--:B------:R-:W-:Y:S01]  /*6f10*/  FMUL R31, R31, R22.reuse ;  /* 0x000000161f1f7220 */ /* 0x080fe20000400000 */
[----:B------:R-:W-:Y:S01]  /*6f20*/  F2FP.TF32.F32.PACK_B R79, R79 ;  /* 0x0000004fff4f723e */ /* 0x000fe200024050ff */
[-C--:B------:R-:W-:Y:S01]  /*6f30*/  FMUL R33, R33, R22.reuse ;  /* 0x0000001621217220 */ /* 0x080fe20000400000 */
[C---:B------:R-:W-:Y:S01]  /*6f40*/  ISETP.GT.AND P3, PT, R4.reuse, 0x31, PT ;  /* 0x000000310400780c */ /* 0x040fe20003f64270 */
[-C--:B------:R-:W-:Y:S01]  /*6f50*/  FMUL R35, R35, R22.reuse ;  /* 0x0000001623237220 */ /* 0x080fe20000400000 */
[----:B------:R-:W-:Y:S01]  /*6f60*/  F2FP.TF32.F32.PACK_B R81, R81 ;  /* 0x00000051ff51723e */ /* 0x000fe200024050ff */
[-C--:B------:R-:W-:Y:S01]  /*6f70*/  FMUL R37, R37, R22.reuse ;  /* 0x0000001625257220 */ /* 0x080fe20000400000 */
[----:B------:R-:W-:Y:S01]  /*6f80*/  F2FP.TF32.F32.PACK_B R83, R83 ;  /* 0x00000053ff53723e */ /* 0x000fe200024050ff */
[----:B------:R0:W-:Y:S01]  /*6f90*/  @P0 STG.E desc[UR40][R10.64+0x20], R13 ;  /* 0x0000200d0a000986 */ /* 0x0001e2000c101928 */
[----:B------:R-:W-:Y:S01]  /*6fa0*/  ISETP.GT.AND P0, PT, R3, 0x8, P2 ;  /* 0x000000080300780c */ /* 0x000fe20001704270 */
[-C--:B------:R-:W-:Y:S01]  /*6fb0*/  FMUL R39, R39, R22.reuse ;  /* 0x0000001627277220 */ /* 0x080fe20000400000 */
[----:B------:R-:W-:Y:S01]  /*6fc0*/  ISETP.GT.AND P2, PT, R4, 0x10, PT ;  /* 0x000000100400780c */ /* 0x000fe20003f44270 */
        /* <DEDUP_REMOVED lines=9> */
[----:B------:R-:W-:Y:S01]  /*7060*/  F2FP.TF32.F32.PACK_B R29, R29 ;  /* 0x0000001dff1d723e */ /* 0x000fe200024050ff */
[----:B------:R-:W-:Y:S01]  /*7070*/  @P0 STG.E desc[UR40][R10.64+0x24], R63 ;  /* 0x0000243f0a000986 */ /* 0x000fe2000c101928 */
[----:B------:R-:W-:Y:S01]  /*7080*/  ISETP.GT.AND P0, PT, R3, RZ, P2 ;  /* 0x000000ff0300720c */ /* 0x000fe20001704270 */
[-C--:B------:R-:W-:Y:S01]  /*7090*/  FMUL R49, R49, R22.reuse ;  /* 0x0000001631317220 */ /* 0x080fe20000400000 */
[----:B------:R-:W-:Y:S01]  /*70a0*/  F2FP.TF32.F32.PACK_B R13, R13 ;  /* 0x0000000dff0d723e */ /* 0x000fe200024050ff */
[-C--:B------:R-:W-:Y:S01]  /*70b0*/  FMUL R51, R51, R22.reuse ;  /* 0x0000001633337220 */ /* 0x080fe20000400000 */
[----:B------:R-:W-:Y:S01]  /*70c0*/  F2FP.TF32.F32.PACK_B R31, R31 ;  /* 0x0000001fff1f723e */ /* 0x000fe200024050ff */
[-C--:B------:R-:W-:Y:S01]  /*70d0*/  FMUL R53, R53, R22.reuse ;  /* 0x0000001635357220 */ /* 0x080fe20000400000 */
[----:B------:R-:W-:Y:S01]  /*70e0*/  F2FP.TF32.F32.PACK_B R33, R33 ;  /* 0x00000021ff21723e */ /* 0x000fe200024050ff */
[----:B------:R-:W-:Y:S01]  /*70f0*/  FMUL R55, R55, R22 ;  /* 0x0000001637377220 */ /* 0x000fe20000400000 */
[----:B------:R-:W-:-:S02]  /*7100*/  F2FP.TF32.F32.PACK_B R35, R35 ;  /* 0x00000023ff23723e */ /* 0x000fc400024050ff */
[----:B------:R-:W-:Y:S02]  /*7110*/  F2FP.TF32.F32.PACK_B R37, R37 ;  /* 0x00000025ff25723e */ /* 0x000fe400024050ff */
[----:B------:R-:W-:Y:S01]  /*7120*/  F2FP.TF32.F32.PACK_B R39, R39 ;  /* 0x00000027ff27723e */ /* 0x000fe200024050ff */
[----:B------:R0:W-:Y:S01]  /*7130*/  @P0 STG.E desc[UR40][R8.64+0x40], R5 ;  /* 0x0000400508000986 */ /* 0x0001e2000c101928 */
[----:B------:R-:W-:Y:S02]  /*7140*/  ISETP.GT.AND P0, PT, R3, RZ, P1 ;  /* 0x000000ff0300720c */ /* 0x000fe40000f04270 */
[----:B------:R-:W-:Y:S02]  /*7150*/  F2FP.TF32.F32.PACK_B R41, R41 ;  /* 0x00000029ff29723e */ /* 0x000fe400024050ff */
[----:B------:R-:W-:Y:S02]  /*7160*/  F2FP.TF32.F32.PACK_B R43, R43 ;  /* 0x0000002bff2b723e */ /* 0x000fe400024050ff */
[----:B------:R-:W-:-:S02]  /*7170*/  F2FP.TF32.F32.PACK_B R45, R45 ;  /* 0x0000002dff2d723e */ /* 0x000fc400024050ff */
[----:B------:R-:W-:Y:S02]  /*7180*/  F2FP.TF32.F32.PACK_B R47, R47 ;  /* 0x0000002fff2f723e */ /* 0x000fe400024050ff */
[----:B------:R-:W-:Y:S01]  /*7190*/  F2FP.TF32.F32.PACK_B R49, R49 ;  /* 0x00000031ff31723e */ /* 0x000fe200024050ff */
[----:B0-----:R-:W-:Y:S01]  /*71a0*/  FMUL R5, R68, R22 ;  /* 0x0000001644057220 */ /* 0x001fe20000400000 */
[----:B------:R-:W-:Y:S01]  /*71b0*/  F2FP.TF32.F32.PACK_B R51, R51 ;  /* 0x00000033ff33723e */ /* 0x000fe200024050ff */
[----:B------:R-:W-:Y:S01]  /*71c0*/  @P0 STG.E desc[UR40][R8.64+0x44], R65 ;  /* 0x0000444108000986 */ /* 0x000fe2000c101928 */
[----:B------:R-:W-:Y:S02]  /*71d0*/  ISETP.GT.AND P0, PT, R3, 0x8, P2 ;  /* 0x000000080300780c */ /* 0x000fe40001704270 */
[----:B------:R-:W-:Y:S02]  /*71e0*/  ISETP.GT.AND P2, PT, R4, 0x18, PT ;  /* 0x000000180400780c */ /* 0x000fe40003f44270 */
[----:B------:R-:W-:-:S02]  /*71f0*/  F2FP.TF32.F32.PACK_B R5, R5 ;  /* 0x00000005ff05723e */ /* 0x000fc400024050ff */
[----:B------:R-:W-:Y:S02]  /*7200*/  F2FP.TF32.F32.PACK_B R53, R53 ;  /* 0x00000035ff35723e */ /* 0x000fe400024050ff */
[----:B------:R-:W-:-:S05]  /*7210*/  F2FP.TF32.F32.PACK_B R55, R55 ;  /* 0x00000037ff37723e */ /* 0x000fca00024050ff */
[----:B------:R0:W-:Y:S01]  /*7220*/  @P0 STG.E desc[UR40][R10.64+0x40], R13 ;  /* 0x0000400d0a000986 */ /* 0x0001e2000c101928 */
[----:B------:R-:W-:Y:S02]  /*7230*/  ISETP.GT.AND P0, PT, R3, 0x8, P1 ;  /* 0x000000080300780c */ /* 0x000fe40000f04270 */
[----:B------:R-:W-:Y:S01]  /*7240*/  ISETP.GT.AND P1, PT, R4, 0x19, PT ;  /* 0x000000190400780c */ /* 0x000fe20003f24270 */
[----:B0-----:R-:W-:-:S10]  /*7250*/  FMUL R13, R70, R22 ;  /* 0x00000016460d7220 */ /* 0x001fd40000400000 */
[----:B------:R-:W-:Y:S01]  /*7260*/  @P0 STG.E desc[UR40][R10.64+0x44], R67 ;  /* 0x000044430a000986 */ /* 0x000fe2000c101928 */
[----:B------:R-:W-:Y:S02]  /*7270*/  ISETP.GT.AND P0, PT, R3, RZ, P2 ;  /* 0x000000ff0300720c */ /* 0x000fe40001704270 */
[----:B------:R-:W-:-:S11]  /*7280*/  F2FP.TF32.F32.PACK_B R13, R13 ;  /* 0x0000000dff0d723e */ /* 0x000fd600024050ff */
[----:B------:R0:W-:Y:S01]  /*7290*/  @P0 STG.E desc[UR40][R8.64+0x60], R5 ;  /* 0x0000600508000986 */ /* 0x0001e2000c101928 */
[----:B------:R-:W-:Y:S01]  /*72a0*/  ISETP.GT.AND P0, PT, R3, RZ, P1 ;  /* 0x000000ff0300720c */ /* 0x000fe20000f04270 */
[----:B0-----:R-:W-:-:S12]  /*72b0*/  FMUL R5, R72, R22 ;  /* 0x0000001648057220 */ /* 0x001fd80000400000 */
[----:B------:R-:W-:Y:S01]  /*72c0*/  @P0 STG.E desc[UR40][R8.64+0x64], R69 ;  /* 0x0000644508000986 */ /* 0x000fe2000c101928 */
[----:B------:R-:W-:Y:S02]  /*72d0*/  ISETP.GT.AND P0, PT, R3, 0x8, P2 ;  /* 0x000000080300780c */ /* 0x000fe40001704270 */
[----:B------:R-:W-:Y:S02]  /*72e0*/  ISETP.GT.AND P2, PT, R4, 0x20, PT ;  /* 0x000000200400780c */ /* 0x000fe40003f44270 */
[----:B------:R-:W-:-:S09]  /*72f0*/  F2FP.TF32.F32.PACK_B R5, R5 ;  /* 0x00000005ff05723e */ /* 0x000fd200024050ff */
        /* <DEDUP_REMOVED lines=12> */
[----:B------:R-:W-:Y:S02]  /*73c0*/  F2FP.TF32.F32.PACK_B R5, R5 ;  /* 0x00000005ff05723e */ /* 0x000fe400024050ff */
[----:B------:R-:W-:-:S09]  /*73d0*/  ISETP.GT.AND P2, PT, R4, 0x38, PT ;  /* 0x000000380400780c */ /* 0x000fd20003f44270 */
        /* <DEDUP_REMOVED lines=12> */
[----:B------:R-:W-:-:S11]  /*74a0*/  F2FP.TF32.F32.PACK_B R5, R5 ;  /* 0x00000005ff05723e */ /* 0x000fd600024050ff */
[----:B------:R0:W-:Y:S01]  /*74b0*/  @P0 STG.E desc[UR40][R10.64+0xa0], R13 ;  /* 0x0000a00d0a000986 */ /* 0x0001e2000c101928 */
[----:B------:R-:W-:Y:S01]  /*74c0*/  ISETP.GT.AND P0, PT, R3, 0x8, P4 ;  /* 0x000000080300780c */ /* 0x000fe20002704270 */
[----:B0-----:R-:W-:-:S12]  /*74d0*/  FMUL R13, R82, R22 ;  /* 0x00000016520d7220 */ /* 0x001fd80000400000 */
[----:B------:R-:W-:Y:S01]  /*74e0*/  @P0 STG.E desc[UR40][R10.64+0xa4], R79 ;  /* 0x0000a44f0a000986 */ /* 0x000fe2000c101928 */
[----:B------:R-:W-:Y:S02]  /*74f0*/  ISETP.GT.AND P0, PT, R4, 0x30, PT ;  /* 0x000000300400780c */ /* 0x000fe40003f04270 */
[----:B------:R-:W-:Y:S02]  /*7500*/  F2FP.TF32.F32.PACK_B R13, R13 ;  /* 0x0000000dff0d723e */ /* 0x000fe400024050ff */
[----:B------:R-:W-:-:S13]  /*7510*/  ISETP.GT.AND P1, PT, R3, RZ, P0 ;  /* 0x000000ff0300720c */ /* 0x000fda0000724270 */
[----:B------:R0:W-:Y:S01]  /*7520*/  @P1 STG.E desc[UR40][R8.64+0xc0], R5 ;  /* 0x0000c00508001986 */ /* 0x0001e2000c101928 */
[----:B------:R-:W-:Y:S01]  /*7530*/  ISETP.GT.AND P1, PT, R3, RZ, P3 ;  /* 0x000000ff0300720c */ /* 0x000fe20001f24270 */
[----:B0-----:R-:W-:-:S12]  /*7540*/  FMUL R5, R84, R22 ;  /* 0x0000001654057220 */ /* 0x001fd80000400000 */
[----:B------:R-:W-:Y:S01]  /*7550*/  @P1 STG.E desc[UR40][R8.64+0xc4], R81 ;  /* 0x0000c45108001986 */ /* 0x000fe2000c101928 */
[----:B------:R-:W-:Y:S02]  /*7560*/  ISETP.GT.AND P1, PT, R3, 0x8, P0 ;  /* 0x000000080300780c */ /* 0x000fe40000724270 */
[----:B------:R-:W-:-:S11]  /*7570*/  F2FP.TF32.F32.PACK_B R5, R5 ;  /* 0x00000005ff05723e */ /* 0x000fd600024050ff */
[----:B------:R0:W-:Y:S01]  /*7580*/  @P1 STG.E desc[UR40][R10.64+0xc0], R13 ;  /* 0x0000c00d0a001986 */ /* 0x0001e2000c101928 */
[----:B------:R-:W-:-:S13]  /*7590*/  ISETP.GT.AND P1, PT, R3, 0x8, P3 ;  /* 0x000000080300780c */ /* 0x000fda0001f24270 */
[----:B------:R-:W-:Y:S01]  /*75a0*/  @P1 STG.E desc[UR40][R10.64+0xc4], R83 ;  /* 0x0000c4530a001986 */ /* 0x000fe2000c101928 */
[----:B------:R-:W-:-:S05]  /*75b0*/  IADD3 R14, P1, R103, R10, RZ ;  /* 0x0000000a670e7210 */ /* 0x000fca0007f3e0ff */
[----:B------:R-:W-:Y:S01]  /*75c0*/  IMAD.X R15, R23, 0x1, R11, P1 ;  /* 0x00000001170f7824 */ /* 0x000fe200008e060b */
[----:B------:R-:W-:-:S13]  /*75d0*/  ISETP.GT.AND P1, PT, R3, RZ, P2 ;  /* 0x000000ff0300720c */ /* 0x000fda0001724270 */
[----:B------:R1:W-:Y:S01]  /*75e0*/  @P1 STG.E desc[UR40][R8.64+0xe0], R5 ;  /* 0x0000e00508001986 */ /* 0x0003e2000c101928 */
[----:B------:R-:W-:-:S05]  /*75f0*/  IADD3 R20, P1, R103, R10, RZ ;  /* 0x0000000a67147210 */ /* 0x000fca0007f3e0ff */
[----:B------:R-:W-:Y:S01]  /*7600*/  IMAD.X R21, R23, 0x1, R11, P1 ;  /* 0x0000000117157824 */ /* 0x000fe200008e060b */
[----:B------:R-:W-:-:S05]  /*7610*/  IADD3 R12, P1, R103, R8, RZ ;  /* 0x00000008670c7210 */ /* 0x000fca0007f3e0ff */
[----:B0-----:R-:W-:Y:S01]  /*7620*/  IMAD.X R13, R23, 0x1, R9, P1 ;  /* 0x00000001170d7824 */ /* 0x001fe200008e0609 */
[----:B------:R-:W-:Y:S01]  /*7630*/  ISETP.GT.AND P1, PT, R4, 0x39, PT ;  /* 0x000000390400780c */ /* 0x000fe20003f24270 */
[-C--:B-1----:R-:W-:Y:S01]  /*7640*/  FMUL R5, R86, R22.reuse ;  /* 0x0000001656057220 */ /* 0x082fe20000400000 */
[----:B------:R-:W-:Y:S02]  /*7650*/  FMUL R23, R24, R22 ;  /* 0x0000001618177220 */ /* 0x000fe40000400000 */
[----:B------:R-:W-:Y:S02]  /*7660*/  ISETP.GT.AND P6, PT, R3, RZ, P1 ;  /* 0x000000ff0300720c */ /* 0x000fe40000fc4270 */
[----:B------:R-:W-:Y:S02]  /*7670*/  F2FP.TF32.F32.PACK_B R5, R5 ;  /* 0x00000005ff05723e */ /* 0x000fe400024050ff */
[----:B------:R-:W-:-:S09]  /*7680*/  F2FP.TF32.F32.PACK_B R23, R23 ;  /* 0x00000017ff17723e */ /* 0x000fd200024050ff */
[----:B------:R-:W-:Y:S01]  /*7690*/  @P6 STG.E desc[UR40][R8.64+0xe4], R85 ;  /* 0x0000e45508006986 */ /* 0x000fe2000c101928 */
[----:B------:R-:W-:-:S13]  /*76a0*/  ISETP.GT.AND P6, PT, R3, 0x8, P2 ;  /* 0x000000080300780c */ /* 0x000fda00017c4270 */
[----:B------:R0:W-:Y:S01]  /*76b0*/  @P6 STG.E desc[UR40][R10.64+0xe0], R5 ;  /* 0x0000e0050a006986 */ /* 0x0001e2000c101928 */
[----:B------:R-:W-:Y:S01]  /*76c0*/  ISETP.GT.AND P6, PT, R3, 0x8, P1 ;  /* 0x000000080300780c */ /* 0x000fe20000fc4270 */
[----:B0-----:R-:W-:-:S12]  /*76d0*/  FMUL R5, R26, R22 ;  /* 0x000000161a057220 */ /* 0x001fd80000400000 */
[----:B------:R0:W-:Y:S01]  /*76e0*/  @P6 STG.E desc[UR40][R10.64+0xe4], R87 ;  /* 0x0000e4570a006986 */ /* 0x0001e2000c101928 */
[C---:B------:R-:W-:Y:S02]  /*76f0*/  ISETP.GT.AND P6, PT, R3.reuse, 0x80, P5 ;  /* 0x000000800300780c */ /* 0x040fe40002fc4270 */
[----:B------:R-:W-:Y:S02]  /*7700*/  ISETP.GT.AND P5, PT, R3, 0x88, P5 ;  /* 0x000000880300780c */ /* 0x000fe40002fa4270 */
[----:B------:R-:W-:Y:S01]  /*7710*/  F2FP.TF32.F32.PACK_B R5, R5 ;  /* 0x00000005ff05723e */ /* 0x000fe200024050ff */
[----:B0-----:R-:W-:-:S08]  /*7720*/  FMUL R11, R28, R22 ;  /* 0x000000161c0b7220 */ /* 0x001fd00000400000 */
[----:B------:R-:W-:Y:S01]  /*7730*/  @P6 STG.E desc[UR40][R12.64], R23 ;  /* 0x000000170c006986 */ /* 0x000fe2000c101928 */
[----:B------:R-:W-:Y:S02]  /*7740*/  ISETP.GT.AND P6, PT, R4, 0x1, PT ;  /* 0x000000010400780c */ /* 0x000fe40003fc4270 */
[----:B------:R-:W-:Y:S02]  /*7750*/  F2FP.TF32.F32.PACK_B R11, R11 ;  /* 0x0000000bff0b723e */ /* 0x000fe400024050ff */
[----:B------:R-:W-:-:S13]  /*7760*/  ISETP.GT.AND P6, PT, R3, 0x80, P6 ;  /* 0x000000800300780c */ /* 0x000fda00037c4270 */
[----:B------:R-:W-:Y:S02]  /*7770*/  @P6 IMAD.MOV.U32 R8, RZ, RZ, R12 ;  /* 0x000000ffff086224 */ /* 0x000fe400078e000c */
[----:B------:R-:W-:-:S05]  /*7780*/  @P6 IMAD.MOV.U32 R9, RZ, RZ, R13 ;  /* 0x000000ffff096224 */ /* 0x000fca00078e000d */
[----:B------:R-:W-:Y:S01]  /*7790*/  @P6 STG.E desc[UR40][R8.64+0x4], R25 ;  /* 0x0000041908006986 */ /* 0x000fe2000c101928 */
[----:B------:R-:W-:-:S03]  /*77a0*/  ISETP.GT.AND P6, PT, R4, 0x1, PT ;  /* 0x000000010400780c */ /* 0x000fc60003fc4270 */
[----:B------:R0:W-:Y:S01]  /*77b0*/  @P5 STG.E desc[UR40][R14.64], R5 ;  /* 0x000000050e005986 */ /* 0x0001e2000c101928 */
[----:B------:R-:W-:Y:S02]  /*77c0*/  ISETP.GT.AND P5, PT, R3, 0x88, P6 ;  /* 0x000000880300780c */ /* 0x000fe400037a4270 */
[----:B------:R-:W-:Y:S01]  /*77d0*/  ISETP.GT.AND P6, PT, R4, 0x8, PT ;  /* 0x000000080400780c */ /* 0x000fe20003fc4270 */
[----:B0-----:R-:W-:-:S10]  /*77e0*/  FMUL R5, R30, R22 ;  /* 0x000000161e057220 */ /* 0x001fd40000400000 */
[----:B------:R-:W-:Y:S01]  /*77f0*/  @P5 STG.E desc[UR40][R20.64+0x4], R27 ;  /* 0x0000041b14005986 */ /* 0x000fe2000c101928 */
[----:B------:R-:W-:Y:S02]  /*7800*/  ISETP.GT.AND P5, PT, R3, 0x80, P6 ;  /* 0x000000800300780c */ /* 0x000fe400037a4270 */
[----:B------:R-:W-:Y:S02]  /*7810*/  ISETP.GT.AND P6, PT, R4, 0x9, PT ;  /* 0x000000090400780c */ /* 0x000fe40003fc4270 */
[----:B------:R-:W-:-:S09]  /*7820*/  F2FP.TF32.F32.PACK_B R5, R5 ;  /* 0x00000005ff05723e */ /* 0x000fd200024050ff */
[----:B------:R-:W-:Y:S02]  /*7830*/  @P5 IMAD.MOV.U32 R8, RZ, RZ, R12 ;  /* 0x000000ffff085224 */ /* 0x000fe400078e000c */
[----:B------:R-:W-:-:S05]  /*7840*/  @P5 IMAD.MOV.U32 R9, RZ, RZ, R13 ;  /* 0x000000ffff095224 */ /* 0x000fca00078e000d */
[----:B------:R0:W-:Y:S01]  /*7850*/  @P5 STG.E desc[UR40][R8.64+0x20], R11 ;  /* 0x0000200b08005986 */ /* 0x0001e2000c101928 */
[----:B------:R-:W-:Y:S01]  /*7860*/  ISETP.GT.AND P5, PT, R3, 0x80, P6 ;  /* 0x000000800300780c */ /* 0x000fe200037a4270 */
[----:B0-----:R-:W-:-:S12]  /*7870*/  FMUL R11, R32, R22 ;  /* 0x00000016200b7220 */ /* 0x001fd80000400000 */
[----:B------:R-:W-:Y:S02]  /*7880*/  @P5 IMAD.MOV.U32 R8, RZ, RZ, R12 ;  /* 0x000000ffff085224 */ /* 0x000fe400078e000c */
[----:B------:R-:W-:Y:S01]  /*7890*/  @P5 IMAD.MOV.U32 R9, RZ, RZ, R13 ;  /* 0x000000ffff095224 */ /* 0x000fe200078e000d */
[----:B------:R-:W-:-:S04]  /*78a0*/  F2FP.TF32.F32.PACK_B R11, R11 ;  /* 0x0000000bff0b723e */ /* 0x000fc800024050ff */
[----:B------:R-:W-:Y:S01]  /*78b0*/  @P5 STG.E desc[UR40][R8.64+0x24], R29 ;  /* 0x0000241d08005986 */ /* 0x000fe2000c101928 */
[----:B------:R-:W-:-:S04]  /*78c0*/  ISETP.GT.AND P5, PT, R4, 0x8, PT ;  /* 0x000000080400780c */ /* 0x000fc80003fa4270 */
[----:B------:R-:W-:-:S13]  /*78d0*/  ISETP.GT.AND P5, PT, R3, 0x88, P5 ;  /* 0x000000880300780c */ /* 0x000fda0002fa4270 */
        /* <DEDUP_REMOVED lines=54> */
[----:B------:R0:W-:Y:S01]  /*7c40*/  @P5 STG.E desc[UR40][R8.64+0x84], R41 ;  /* 0x0000842908005986 */ /* 0x0001e2000c101928 */
[----:B------:R-:W-:-:S04]  /*7c50*/  ISETP.GT.AND P5, PT, R4, 0x20, PT ;  /* 0x000000200400780c */ /* 0x000fc80003fa4270 */
[----:B------:R-:W-:Y:S01]  /*7c60*/  ISETP.GT.AND P5, PT, R3, 0x88, P5 ;  /* 0x000000880300780c */ /* 0x000fe20002fa4270 */
[----:B0-----:R-:W-:-:S05]  /*7c70*/  FMUL R9, R44, R22 ;  /* 0x000000162c097220 */ /* 0x001fca0000400000 */
[----:B------:R-:W-:-:S07]  /*7c80*/  F2FP.TF32.F32.PACK_B R9, R9 ;  /* 0x00000009ff09723e */ /* 0x000fce00024050ff */
[----:B------:R0:W-:Y:S01]  /*7c90*/  @P5 STG.E desc[UR40][R6.64+0x80], R5 ;  /* 0x0000800506005986 */ /* 0x0001e2000c101928 */
[----:B------:R-:W-:Y:S02]  /*7ca0*/  ISETP.GT.AND P5, PT, R3, 0x88, P6 ;  /* 0x000000880300780c */ /* 0x000fe400037a4270 */
[----:B------:R-:W-:-:S11]  /*7cb0*/  ISETP.GT.AND P6, PT, R4, 0x28, PT ;  /* 0x000000280400780c */ /* 0x000fd60003fc4270 */
[----:B------:R-:W-:Y:S01]  /*7cc0*/  @P5 STG.E desc[UR40][R6.64+0x84], R43 ;  /* 0x0000842b06005986 */ /* 0x000fe2000c101928 */
[----:B------:R-:W-:-:S13]  /*7cd0*/  ISETP.GT.AND P5, PT, R3, 0x80, P6 ;  /* 0x000000800300780c */ /* 0x000fda00037a4270 */
[----:B------:R-:W-:Y:S02]  /*7ce0*/  @P5 IMAD.MOV.U32 R4, RZ, RZ, R12 ;  /* 0x000000ffff045224 */ /* 0x000fe400078e000c */
[----:B0-----:R-:W-:-:S05]  /*7cf0*/  @P5 IMAD.MOV.U32 R5, RZ, RZ, R13 ;  /* 0x000000ffff055224 */ /* 0x001fca00078e000d */
[----:B------:R0:W-:Y:S01]  /*7d00*/  @P5 STG.E desc[UR40][R4.64+0xa0], R9 ;  /* 0x0000a00904005986 */ /* 0x0001e2000c101928 */
[C---:B------:R-:W-:Y:S02]  /*7d10*/  ISETP.GT.AND P5, PT, R3.reuse, 0x80, P4 ;  /* 0x000000800300780c */ /* 0x040fe400027a4270 */
[----:B------:R-:W-:Y:S01]  /*7d20*/  ISETP.GT.AND P4, PT, R3, 0x88, P4 ;  /* 0x000000880300780c */ /* 0x000fe20002784270 */
[----:B0-----:R-:W-:-:S10]  /*7d30*/  FMUL R9, R48, R22 ;  /* 0x0000001630097220 */ /* 0x001fd40000400000 */
[----:B------:R-:W-:Y:S02]  /*7d40*/  @P5 IMAD.MOV.U32 R4, RZ, RZ, R12 ;  /* 0x000000ffff045224 */ /* 0x000fe400078e000c */
[----:B------:R-:W-:Y:S01]  /*7d50*/  @P5 IMAD.MOV.U32 R5, RZ, RZ, R13 ;  /* 0x000000ffff055224 */ /* 0x000fe200078e000d */
[----:B------:R-:W-:-:S04]  /*7d60*/  F2FP.TF32.F32.PACK_B R9, R9 ;  /* 0x00000009ff09723e */ /* 0x000fc800024050ff */
[----:B------:R0:W-:Y:S01]  /*7d70*/  @P5 STG.E desc[UR40][R4.64+0xa4], R45 ;  /* 0x0000a42d04005986 */ /* 0x0001e2000c101928 */
[----:B------:R-:W-:-:S13]  /*7d80*/  ISETP.GT.AND P5, PT, R3, 0x88, P6 ;  /* 0x000000880300780c */ /* 0x000fda00037a4270 */
[----:B0-----:R-:W-:Y:S02]  /*7d90*/  @P5 IMAD.MOV.U32 R4, RZ, RZ, R6 ;  /* 0x000000ffff045224 */ /* 0x001fe400078e0006 */
[----:B------:R-:W-:-:S05]  /*7da0*/  @P5 IMAD.MOV.U32 R5, RZ, RZ, R7 ;  /* 0x000000ffff055224 */ /* 0x000fca00078e0007 */
[----:B------:R0:W-:Y:S02]  /*7db0*/  @P5 STG.E desc[UR40][R4.64+0xa0], R11 ;  /* 0x0000a00b04005986 */ /* 0x0001e4000c101928 */
[----:B0-----:R-:W-:Y:S02]  /*7dc0*/  @P4 IMAD.MOV.U32 R4, RZ, RZ, R6 ;  /* 0x000000ffff044224 */ /* 0x001fe400078e0006 */
[----:B------:R-:W-:Y:S01]  /*7dd0*/  FMUL R11, R50, R22 ;  /* 0x00000016320b7220 */ /* 0x000fe20000400000 */
[----:B------:R-:W-:-:S04]  /*7de0*/  @P4 IMAD.MOV.U32 R5, RZ, RZ, R7 ;  /* 0x000000ffff054224 */ /* 0x000fc800078e0007 */
[----:B------:R-:W-:Y:S01]  /*7df0*/  F2FP.TF32.F32.PACK_B R11, R11 ;  /* 0x0000000bff0b723e */ /* 0x000fe200024050ff */
[----:B------:R0:W-:Y:S01]  /*7e00*/  @P4 STG.E desc[UR40][R4.64+0xa4], R47 ;  /* 0x0000a42f04004986 */ /* 0x0001e2000c101928 */
[C---:B------:R-:W-:Y:S02]  /*7e10*/  ISETP.GT.AND P4, PT, R3.reuse, 0x80, P0 ;  /* 0x000000800300780c */ /* 0x040fe40000784270 */
[----:B------:R-:W-:-:S11]  /*7e20*/  ISETP.GT.AND P0, PT, R3, 0x88, P0 ;  /* 0x000000880300780c */ /* 0x000fd60000704270 */
[----:B0-----:R-:W-:Y:S02]  /*7e30*/  @P4 IMAD.MOV.U32 R4, RZ, RZ, R12 ;  /* 0x000000ffff044224 */ /* 0x001fe400078e000c */
[----:B------:R-:W-:-:S05]  /*7e40*/  @P4 IMAD.MOV.U32 R5, RZ, RZ, R13 ;  /* 0x000000ffff054224 */ /* 0x000fca00078e000d */
        /* <DEDUP_REMOVED lines=8> */
[C---:B------:R-:W-:Y:S02]  /*7ed0*/  ISETP.GT.AND P4, PT, R3.reuse, 0x80, P2 ;  /* 0x000000800300780c */ /* 0x040fe40001784270 */
[----:B------:R-:W-:Y:S01]  /*7ee0*/  ISETP.GT.AND P2, PT, R3, 0x88, P2 ;  /* 0x000000880300780c */ /* 0x000fe20001744270 */
[----:B0-----:R-:W-:Y:S02]  /*7ef0*/  @P0 IMAD.MOV.U32 R4, RZ, RZ, R6 ;  /* 0x000000ffff040224 */ /* 0x001fe400078e0006 */
[----:B------:R-:W-:-:S05]  /*7f00*/  @P0 IMAD.MOV.U32 R5, RZ, RZ, R7 ;  /* 0x000000ffff050224 */ /* 0x000fca00078e0007 */
[----:B------:R0:W-:Y:S01]  /*7f10*/  @P0 STG.E desc[UR40][R4.64+0xc0], R11 ;  /* 0x0000c00b04000986 */ /* 0x0001e2000c101928 */
[C---:B------:R-:W-:Y:S02]  /*7f20*/  ISETP.GT.AND P0, PT, R3.reuse, 0x80, P1 ;  /* 0x000000800300780c */ /* 0x040fe40000f04270 */
[----:B------:R-:W-:Y:S01]  /*7f30*/  ISETP.GT.AND P1, PT, R3, 0x88, P1 ;  /* 0x000000880300780c */ /* 0x000fe20000f24270 */
[----:B------:R-:W-:-:S05]  /*7f40*/  FMUL R3, R52, R22 ;  /* 0x0000001634037220 */ /* 0x000fca0000400000 */
[----:B------:R-:W-:Y:S01]  /*7f50*/  F2FP.TF32.F32.PACK_B R3, R3 ;  /* 0x00000003ff03723e */ /* 0x000fe200024050ff */
[----:B0-----:R-:W-:Y:S02]  /*7f60*/  @P3 IMAD.MOV.U32 R4, RZ, RZ, R6 ;  /* 0x000000ffff043224 */ /* 0x001fe400078e0006 */
[----:B------:R-:W-:-:S05]  /*7f70*/  @P3 IMAD.MOV.U32 R5, RZ, RZ, R7 ;  /* 0x000000ffff053224 */ /* 0x000fca00078e0007 */
[----:B------:R0:W-:Y:S02]  /*7f80*/  @P3 STG.E desc[UR40][R4.64+0xc4], R51 ;  /* 0x0000c43304003986 */ /* 0x0001e4000c101928 */
[----:B0-----:R-:W-:Y:S02]  /*7f90*/  @P4 IMAD.MOV.U32 R4, RZ, RZ, R12 ;  /* 0x000000ffff044224 */ /* 0x001fe400078e000c */
[----:B------:R-:W-:-:S05]  /*7fa0*/  @P4 IMAD.MOV.U32 R5, RZ, RZ, R13 ;  /* 0x000000ffff054224 */ /* 0x000fca00078e000d */
[----:B------:R0:W-:Y:S04]  /*7fb0*/  @P4 STG.E desc[UR40][R4.64+0xe0], R3 ;  /* 0x0000e00304004986 */ /* 0x0001e8000c101928 */
[----:B------:R1:W-:Y:S01]  /*7fc0*/  @P0 STG.E desc[UR40][R12.64+0xe4], R53 ;  /* 0x0000e4350c000986 */ /* 0x0003e2000c101928 */
[----:B0-----:R-:W-:Y:S02]  /*7fd0*/  @P2 IMAD.MOV.U32 R4, RZ, RZ, R6 ;  /* 0x000000ffff042224 */ /* 0x001fe400078e0006 */
[----:B------:R-:W-:-:S05]  /*7fe0*/  @P2 IMAD.MOV.U32 R5, RZ, RZ, R7 ;  /* 0x000000ffff052224 */ /* 0x000fca00078e0007 */
[----:B------:R1:W-:Y:S04]  /*7ff0*/  @P2 STG.E desc[UR40][R4.64+0xe0], R9 ;  /* 0x0000e00904002986 */ /* 0x0003e8000c101928 */
[----:B------:R1:W-:Y:S02]  /*8000*/  @P1 STG.E desc[UR40][R6.64+0xe4], R55 ;  /* 0x0000e43706001986 */ /* 0x0003e4000c101928 */
.L_x_156:
[----:B------:R-:W-:Y:S05]  /*8010*/  BSYNC B0 ;  /* 0x0000000000007941 */ /* 0x000fea0003800000 */
.L_x_32:
[----:B------:R-:W-:Y:S01]  /*8020*/  IADD3 R16, P0, R16, UR38, RZ ;  /* 0x0000002610107c10 */ /* 0x000fe2000ff1e0ff */
[----:B------:R-:W-:Y:S01]  /*8030*/  ULDC.64 UR4, c[0x0][0x650] ;  /* 0x0001940000047ab9 */ /* 0x000fe20000000a00 */
[----:B------:R-:W-:Y:S01]  /*8040*/  PRMT R3, RZ, 0x7610, R3 ;  /* 0x00007610ff037816 */ /* 0x000fe20000000003 */
[----:B----4-:R-:W-:Y:S01]  /*8050*/  IMAD.MOV.U32 R102, RZ, RZ, -0x1 ;  /* 0xffffffffff667424 */ /* 0x010fe200078e00ff */
[----:B------:R-:W-:Y:S01]  /*8060*/  IADD3.X R17, R17, UR37, RZ, P0, !PT ;  /* 0x0000002511117c10 */ /* 0x000fe200087fe4ff */
[----:B------:R-:W-:Y:S01]  /*8070*/  IMAD.MOV.U32 R23, RZ, RZ, -0x1 ;  /* 0xffffffffff177424 */ /* 0x000fe200078e00ff */
[----:B------:R-:W-:-:S04]  /*8080*/  ISETP.GE.U32.AND P0, PT, R16, UR4, PT ;  /* 0x0000000410007c0c */ /* 0x000fc8000bf06070 */
[----:B------:R-:W-:-:S13]  /*8090*/  ISETP.GE.U32.AND.EX P0, PT, R17, UR5, PT, P0 ;  /* 0x0000000511007c0c */ /* 0x000fda000bf06100 */
[----:B------:R-:W-:Y:S05]  /*80a0*/  @P0 BRA `(.L_x_157) ;  /* 0x00000004004c0947 */ /* 0x000fea0003800000 */
[----:B------:R-:W4:Y:S01]  /*80b0*/  LDC.64 R10, c[0x0][0x628] ;  /* 0x00018a00ff0a7b82 */ /* 0x000f220000000a00 */
[----:B01-3--:R-:W0:Y:S01]  /*80c0*/  S2R R12, SR_CTAID.X ;  /* 0x00000000000c7919 */ /* 0x00be220000002500 */
[----:B------:R-:W-:Y:S02]  /*80d0*/  IMAD.MOV.U32 R8, RZ, RZ, R16 ;  /* 0x000000ffff087224 */ /* 0x000fe400078e0010 */
[----:B------:R-:W-:Y:S01]  /*80e0*/  IMAD.MOV.U32 R9, RZ, RZ, R17 ;  /* 0x000000ffff097224 */ /* 0x000fe200078e0011 */
[----:B------:R-:W1:Y:S03]  /*80f0*/  S2R R20, SR_CTAID.Y ;  /* 0x0000000000147919 */ /* 0x000e660000002600 */
[----:B------:R-:W3:Y:S08]  /*8100*/  LDC R0, c[0x0][0x630] ;  /* 0x00018c00ff007b82 */ /* 0x000ef00000000800 */
[----:B------:R-:W0:Y:S01]  /*8110*/  LDC.64 R14, c[0x0][0x620] ;  /* 0x00018800ff0e7b82 */ /* 0x000e220000000a00 */
[----:B----4-:R-:W-:-:S04]  /*8120*/  ISETP.NE.U32.AND P0, PT, R10, RZ, PT ;  /* 0x000000ff0a00720c */ /* 0x010fc80003f05070 */
[----:B------:R-:W-:-:S13]  /*8130*/  ISETP.NE.AND.EX P0, PT, R11, RZ, PT, P0 ;  /* 0x000000ff0b00720c */ /* 0x000fda0003f05300 */
[----:B01-3--:R-:W-:Y:S05]  /*8140*/  @!P0 BRA `(.L_x_158) ;  /* 0x0000000000288947 */ /* 0x00bfea0003800000 */
        /* <DEDUP_REMOVED lines=10> */
.L_x_158:
[-CC-:B------:R-:W-:Y:S01]  /*81f0*/  SHF.R.U64 R23, R8, R0.reuse, R9.reuse ;  /* 0x0000000008177219 */ /* 0x180fe20000001209 */
[----:B------:R-:W0:Y:S01]  /*8200*/  LDC.64 R26, c[0x0][0x640] ;  /* 0x00019000ff1a7b82 */ /* 0x000e220000000a00 */
[----:B------:R-:W-:Y:S01]  /*8210*/  SHF.R.U32.HI R0, RZ, R0, R9 ;  /* 0x00000000ff007219 */ /* 0x000fe20000011609 */
[----:B------:R-:W-:Y:S01]  /*8220*/  ULDC UR4, c[0x0][0x150] ;  /* 0x0000540000047ab9 */ /* 0x000fe20000000800 */
[----:B------:R-:W-:Y:S02]  /*8230*/  IADD3 R3, P0, RZ, -R23, RZ ;  /* 0x80000017ff037210 */ /* 0x000fe40007f1e0ff */
[----:B------:R-:W-:-:S03]  /*8240*/  I2FP.F32.U32 R7, R12 ;  /* 0x0000000c00077245 */ /* 0x000fc60000201000 */
[----:B------:R-:W1:Y:S01]  /*8250*/  LDC R6, c[0x0][0x618] ;  /* 0x00018600ff067b82 */ /* 0x000e620000000800 */
[----:B------:R-:W-:Y:S02]  /*8260*/  IMAD.X R5, RZ, RZ, ~R0, P0 ;  /* 0x000000ffff057224 */ /* 0x000fe400000e0e00 */
[----:B------:R-:W-:Y:S01]  /*8270*/  FMUL R7, R7, UR4 ;  /* 0x0000000407077c20 */ /* 0x000fe20008400000 */
[----:B------:R-:W-:Y:S01]  /*8280*/  ULDC UR4, c[0x0][0x154] ;  /* 0x0000550000047ab9 */ /* 0x000fe20000000800 */
[-C--:B------:R-:W-:Y:S02]  /*8290*/  IMAD R0, R5, R14.reuse, RZ ;  /* 0x0000000e05007224 */ /* 0x080fe400078e02ff */
[C---:B------:R-:W-:Y:S01]  /*82a0*/  IMAD.WIDE.U32 R4, R3.reuse, R14, R16 ;  /* 0x0000000e03047225 */ /* 0x040fe200078e0010 */
[----:B------:R-:W3:Y:S01]  /*82b0*/  LDC R8, c[0x0][0x608] ;  /* 0x00018200ff087b82 */ /* 0x000ee20000000800 */
[----:B------:R-:W4:Y:S02]  /*82c0*/  F2I.U32.TRUNC.NTZ R7, R7 ;  /* 0x0000000700077305 */ /* 0x000f24000020f000 */
[----:B------:R-:W-:Y:S01]  /*82d0*/  IMAD R3, R3, R15, R0 ;  /* 0x0000000f03037224 */ /* 0x000fe200078e0200 */
[----:B------:R-:W-:-:S03]  /*82e0*/  I2FP.F32.U32 R0, R20 ;  /* 0x0000001400007245 */ /* 0x000fc60000201000 */
[----:B------:R-:W-:Y:S01]  /*82f0*/  IMAD.IADD R3, R5, 0x1, R3 ;  /* 0x0000000105037824 */ /* 0x000fe200078e0203 */
[----:B------:R-:W2:Y:S01]  /*8300*/  LDC R11, c[0x0][0x658] ;  /* 0x00019600ff0b7b82 */ /* 0x000ea20000000800 */
[----:B0-----:R-:W-:-:S04]  /*8310*/  ISETP.NE.U32.AND P0, PT, R26, RZ, PT ;  /* 0x000000ff1a00720c */ /* 0x001fc80003f05070 */
[----:B------:R-:W-:-:S03]  /*8320*/  ISETP.NE.AND.EX P0, PT, R27, RZ, PT, P0 ;  /* 0x000000ff1b00720c */ /* 0x000fc60003f05300 */
[----:B------:R-:W0:Y:S01]  /*8330*/  LDC R9, c[0x0][0x144] ;  /* 0x00005100ff097b82 */ /* 0x000e220000000800 */
[-C--:B-1----:R-:W-:Y:S01]  /*8340*/  SHF.R.U64 R10, R4, R6.reuse, R3 ;  /* 0x00000006040a7219 */ /* 0x082fe20000001203 */
[----:B----4-:R-:W-:Y:S01]  /*8350*/  IMAD.MOV R7, RZ, RZ, -R7 ;  /* 0x000000ffff077224 */ /* 0x010fe200078e0a07 */
[----:B------:R-:W-:Y:S01]  /*8360*/  SHF.R.U32.HI R3, RZ, R6, R3 ;  /* 0x00000006ff037219 */ /* 0x000fe20000011603 */
[----:B------:R-:W-:-:S04]  /*8370*/  FMUL R6, R0, UR4 ;  /* 0x0000000400067c20 */ /* 0x000fc80008400000 */
[----:B------:R-:W1:Y:S01]  /*8380*/  LDC R21, c[0x0][0x148] ;  /* 0x00005200ff157b82 */ /* 0x000e620000000800 */
[----:B------:R4:W0:Y:S01]  /*8390*/  F2I.U32.TRUNC.NTZ R14, R6 ;  /* 0x00000006000e7305 */ /* 0x000822000020f000 */
[-CC-:B---3--:R-:W-:Y:S02]  /*83a0*/  SHF.R.U64 R13, R10, R8.reuse, R3.reuse ;  /* 0x000000080a0d7219 */ /* 0x188fe40000001203 */
[----:B------:R-:W-:-:S04]  /*83b0*/  SHF.R.U32.HI R0, RZ, R8, R3 ;  /* 0x00000008ff007219 */ /* 0x000fc80000011603 */
[----:B------:R-:W3:Y:S01]  /*83c0*/  LDC R24, c[0x0][0x648] ;  /* 0x00019200ff187b82 */ /* 0x000ee20000000800 */
[-CC-:B--2---:R-:W-:Y:S02]  /*83d0*/  SHF.R.U64 R15, R13, R11.reuse, R0.reuse ;  /* 0x0000000b0d0f7219 */ /* 0x184fe40000001200 */
[----:B------:R-:W-:-:S03]  /*83e0*/  SHF.R.U32.HI R5, RZ, R11, R0 ;  /* 0x0000000bff057219 */ /* 0x000fc60000011600 */
[----:B------:R-:W-:Y:S02]  /*83f0*/  IMAD.MOV.U32 R4, RZ, RZ, R15 ;  /* 0x000000ffff047224 */ /* 0x000fe400078e000f */
[----:B------:R-:W2:Y:S01]  /*8400*/  LDC R28, c[0x0][0x638] ;  /* 0x00018e00ff1c7b82 */ /* 0x000ea20000000800 */
[----:B0-----:R-:W-:-:S07]  /*8410*/  IMAD R25, R9, R7, R12 ;  /* 0x0000000709197224 */ /* 0x001fce00078e020c */
[----:B------:R-:W0:Y:S08]  /*8420*/  LDC R29, c[0x0][0x610] ;  /* 0x00018400ff1d7b82 */ /* 0x000e300000000800 */
[----:B------:R-:W0:Y:S01]  /*8430*/  LDC R30, c[0x0][0x600] ;  /* 0x00018000ff1e7b82 */ /* 0x000e220000000800 */
[----:B-1-34-:R-:W-:Y:S05]  /*8440*/  @!P0 BRA `(.L_x_159) ;  /* 0x0000000000288947 */ /* 0x01afea0003800000 */
[----:B------:R-:W1:Y:S02]  /*8450*/  LDC R0, c[0x0][0x64c] ;  /* 0x00019300ff007b82 */ /* 0x000e640000000800 */
[----:B-1----:R-:W-:-:S05]  /*8460*/  IADD3 R3, P0, R15, R0, RZ ;  /* 0x000000000f037210 */ /* 0x002fca0007f1e0ff */
        /* <DEDUP_REMOVED lines=8> */
.L_x_159:
[----:B------:R-:W-:Y:S01]  /*84f0*/  ISETP.NE.AND P0, PT, R2, 0x1, PT ;  /* 0x000000010200780c */ /* 0x000fe20003f05270 */
[----:B------:R-:W-:Y:S01]  /*8500*/  IMAD.MOV R14, RZ, RZ, -R14 ;  /* 0x000000ffff0e7224 */ /* 0x000fe200078e0a0e */
[----:B------:R-:W-:Y:S02]  /*8510*/  SHF.R.U64 R3, R4, R24, R5 ;  /* 0x0000001804037219 */ /* 0x000fe40000001205 */
[----:B------:R-:W-:Y:S02]  /*8520*/  LOP3.LUT R0, R13, R100, RZ, 0xc0, !PT ;  /* 0x000000640d007212 */ /* 0x000fe400078ec0ff */
[----:B------:R-:W-:Y:S01]  /*8530*/  LOP3.LUT R10, R10, R99, RZ, 0xc0, !PT ;  /* 0x000000630a0a7212 */ /* 0x000fe200078ec0ff */
[----:B------:R-:W-:Y:S02]  /*8540*/  IMAD.MOV R4, RZ, RZ, -R3 ;  /* 0x000000ffff047224 */ /* 0x000fe400078e0a03 */
[----:B------:R-:W-:Y:S02]  /*8550*/  IMAD R0, R95, R3, R0 ;  /* 0x000000035f007224 */ /* 0x000fe400078e0200 */
[----:B--2---:R-:W-:-:S02]  /*8560*/  IMAD R3, R4, R28, R15 ;  /* 0x0000001c04037224 */ /* 0x004fc400078e020f */
[----:B------:R-:W-:Y:S02]  /*8570*/  @P0 IMAD R25, R21, R14, R20 ;  /* 0x0000000e15190224 */ /* 0x000fe400078e0214 */
[----:B0-----:R-:W-:Y:S02]  /*8580*/  IMAD R5, R3, R30, R10 ;  /* 0x0000001e03057224 */ /* 0x001fe400078e020a */
[----:B------:R-:W-:Y:S02]  /*8590*/  IMAD R0, R0, R29, R25 ;  /* 0x0000001d00007224 */ /* 0x000fe400078e0219 */
[----:B------:R-:W-:-:S03]  /*85a0*/  IMAD.MOV.U32 R4, RZ, RZ, 0x1 ;  /* 0x00000001ff047424 */ /* 0x000fc600078e00ff */
[----:B------:R-:W-:Y:S02]  /*85b0*/  SEL R102, R5, R0, !P0 ;  /* 0x0000000005667207 */ /* 0x000fe40004000000 */
[----:B------:R-:W-:Y:S02]  /*85c0*/  PRMT R3, R4, 0x7610, R3 ;  /* 0x0000761004037816 */ /* 0x000fe40000000003 */
[----:B------:R-:W-:-:S07]  /*85d0*/  SEL R0, R0, R5, !P0 ;  /* 0x0000000500007207 */ /* 0x000fce0004000000 */
.L_x_157:
[----:B------:R-:W-:Y:S01]  /*85e0*/  LOP3.LUT P0, RZ, R3, 0xff, RZ, 0xc0, !PT ;  /* 0x000000ff03ff7812 */ /* 0x000fe2000780c0ff */
[----:B------:R-:W-:Y:S01]  /*85f0*/  UIMAD.WIDE.U32 UR4, UR42, -0x55555555, URZ ;  /* 0xaaaaaaab2a0478a5 */ /* 0x000fe2000f8e003f */
[----:B------:R-:W-:-:S03]  /*8600*/  IMAD.MOV.U32 R113, RZ, RZ, R0 ;  /* 0x000000ffff717224 */ /* 0x000fc600078e0000 */
[----:B------:R-:W-:-:S04]  /*8610*/  USHF.R.U32.HI UR4, URZ, 0x1, UR5 ;  /* 0x000000013f047899 */ /* 0x000fc80008011605 */
[----:B------:R-:W-:-:S04]  /*8620*/  UIMAD UR42, UR4, -0x3, UR42 ;  /* 0xfffffffd042a78a4 */ /* 0x000fc8000f8e022a */
[----:B------:R-:W-:Y:S08]  /*8630*/  @P0 BRA `(.L_x_160) ;  /* 0xffffff8c007c0947 */ /* 0x000ff0000383ffff */
[----:B------:R-:W-:Y:S05]  /*8640*/  EXIT ;  /* 0x000000000000794d */ /* 0x000fea0003800000 */
.L_x_7:
        /* <DEDUP_REMOVED lines=26> */
.L_x_162:
[----:B------:R-:W0:Y:S01]  /*87f0*/  LDC.64 R28, c[0x0][0x640] ;  /* 0x00019000ff1c7b82 */ /* 0x000e220000000a00 */
[-CC-:B------:R-:W-:Y:S01]  /*8800*/  SHF.R.U64 R22, R14, R6.reuse, R15.reuse ;  /* 0x000000060e167219 */ /* 0x180fe2000000120f */
[----:B------:R-:W-:Y:S01]  /*8810*/  IMAD.MOV.U32 R30, RZ, RZ, 0x1 ;  /* 0x00000001ff1e7424 */ /* 0x000fe200078e00ff */
[----:B------:R-:W-:Y:S02]  /*8820*/  SHF.R.U32.HI R6, RZ, R6, R15 ;  /* 0x00000006ff067219 */ /* 0x000fe4000001160f */
[----:B------:R-:W-:-:S03]  /*8830*/  IADD3 R13, P0, RZ, -R22, RZ ;  /* 0x80000016ff0d7210 */ /* 0x000fc60007f1e0ff */
[----:B------:R-:W1:Y:S02]  /*8840*/  LDC R12, c[0x0][0x618] ;  /* 0x00018600ff0c7b82 */ /* 0x000e640000000800 */
[----:B------:R-:W-:-:S04]  /*8850*/  IMAD.X R11, RZ, RZ, ~R6, P0 ;  /* 0x000000ffff0b7224 */ /* 0x000fc800000e0e06 */
[-C--:B------:R-:W-:Y:S02]  /*8860*/  IMAD R6, R11, R24.reuse, RZ ;  /* 0x000000180b067224 */ /* 0x080fe400078e02ff */
[----:B------:R-:W2:Y:S01]  /*8870*/  LDC R14, c[0x0][0x608] ;  /* 0x00018200ff0e7b82 */ /* 0x000ea20000000800 */
[----:B------:R-:W-:-:S04]  /*8880*/  IMAD.WIDE.U32 R10, R13, R24, R16 ;  /* 0x000000180d0a7225 */ /* 0x000fc800078e0010 */
[----:B------:R-:W-:-:S03]  /*8890*/  IMAD R13, R13, R25, R6 ;  /* 0x000000190d0d7224 */ /* 0x000fc600078e0206 */
[----:B------:R-:W3:Y:S01]  /*88a0*/  LDC R27, c[0x0][0x658] ;  /* 0x00019600ff1b7b82 */ /* 0x000ee20000000800 */
[----:B------:R-:W-:Y:S01]  /*88b0*/  IMAD.IADD R11, R11, 0x1, R13 ;  /* 0x000000010b0b7824 */ /* 0x000fe200078e020d */
[----:B0-----:R-:W-:-:S04]  /*88c0*/  ISETP.NE.U32.AND P0, PT, R28, RZ, PT ;  /* 0x000000ff1c00720c */ /* 0x001fc80003f05070 */
[----:B------:R-:W-:Y:S02]  /*88d0*/  ISETP.NE.AND.EX P0, PT, R29, RZ, PT, P0 ;  /* 0x000000ff1d00720c */ /* 0x000fe40003f05300 */
[----:B------:R-:W0:Y:S01]  /*88e0*/  LDC R24, c[0x0][0x600] ;  /* 0x00018000ff187b82 */ /* 0x000e220000000800 */
[-CC-:B-1----:R-:W-:Y:S01]  /*88f0*/  SHF.R.U64 R8, R10, R12.reuse, R11.reuse ;  /* 0x0000000c0a087219 */ /* 0x182fe2000000120b */
[----:B------:R-:W-:Y:S01]  /*8900*/  IMAD.MOV.U32 R10, RZ, RZ, -0x1 ;  /* 0xffffffffff0a7424 */ /* 0x000fe200078e00ff */
[----:B------:R-:W-:-:S05]  /*8910*/  SHF.R.U32.HI R11, RZ, R12, R11 ;  /* 0x0000000cff0b7219 */ /* 0x000fca000001160b */
[----:B------:R-:W1:Y:S01]  /*8920*/  LDC R25, c[0x0][0x648] ;  /* 0x00019200ff197b82 */ /* 0x000e620000000800 */
[-CC-:B--2---:R-:W-:Y:S02]  /*8930*/  SHF.R.U64 R21, R8, R14.reuse, R11.reuse ;  /* 0x0000000e08157219 */ /* 0x184fe4000000120b */
[----:B------:R-:W-:-:S05]  /*8940*/  SHF.R.U32.HI R6, RZ, R14, R11 ;  /* 0x0000000eff067219 */ /* 0x000fca000001160b */
[----:B------:R-:W2:Y:S01]  /*8950*/  LDC R26, c[0x0][0x638] ;  /* 0x00018e00ff1a7b82 */ /* 0x000ea20000000800 */
[-C--:B---3--:R-:W-:Y:S02]  /*8960*/  SHF.L.U32 R10, R10, R27.reuse, RZ ;  /* 0x0000001b0a0a7219 */ /* 0x088fe400000006ff */
[-CC-:B------:R-:W-:Y:S02]  /*8970*/  SHF.R.U64 R23, R21, R27.reuse, R6.reuse ;  /* 0x0000001b15177219 */ /* 0x180fe40000001206 */
[----:B------:R-:W-:Y:S02]  /*8980*/  LOP3.LUT R32, RZ, R10, RZ, 0x33, !PT ;  /* 0x0000000aff207212 */ /* 0x000fe400078e33ff */
[----:B------:R-:W-:Y:S01]  /*8990*/  SHF.R.U32.HI R11, RZ, R27, R6 ;  /* 0x0000001bff0b7219 */ /* 0x000fe20000011606 */
[----:B------:R-:W3:Y:S01]  /*89a0*/  LDC R31, c[0x0][0x610] ;  /* 0x00018400ff1f7b82 */ /* 0x000ee20000000800 */
[----:B------:R-:W-:Y:S01]  /*89b0*/  IMAD.MOV.U32 R10, RZ, RZ, R23 ;  /* 0x000000ffff0a7224 */ /* 0x000fe200078e0017 */
[----:B------:R-:W-:Y:S06]  /*89c0*/  @!P0 BRA `(.L_x_163) ;  /* 0x0000000000288947 */ /* 0x000fec0003800000 */
        /* <DEDUP_REMOVED lines=10> */
.L_x_163:
[----:B------:R-:W-:Y:S02]  /*8a70*/  ISETP.NE.AND P0, PT, R2, 0x1, PT ;  /* 0x000000010200780c */ /* 0x000fe40003f05270 */
[----:B-1----:R-:W-:Y:S01]  /*8a80*/  SHF.R.U64 R6, R10, R25, R11 ;  /* 0x000000190a067219 */ /* 0x002fe2000000120b */
[----:B0-----:R-:W-:Y:S01]  /*8a90*/  VIADD R11, R24, 0xffffffff ;  /* 0xffffffff180b7836 */ /* 0x001fe20000000000 */
[----:B------:R-:W-:Y:S02]  /*8aa0*/  SHF.L.U32 R30, R30, R27, RZ ;  /* 0x0000001b1e1e7219 */ /* 0x000fe400000006ff */
[----:B------:R-:W-:Y:S01]  /*8ab0*/  LOP3.LUT R5, R21, R32, RZ, 0xc0, !PT ;  /* 0x0000002015057212 */ /* 0x000fe200078ec0ff */
[----:B------:R-:W-:-:S04]  /*8ac0*/  IMAD.MOV R10, RZ, RZ, -R6 ;  /* 0x000000ffff0a7224 */ /* 0x000fc800078e0a06 */
[----:B------:R-:W-:Y:S01]  /*8ad0*/  IMAD R6, R30, R6, R5 ;  /* 0x000000061e067224 */ /* 0x000fe200078e0205 */
[----:B------:R-:W-:Y:S01]  /*8ae0*/  LOP3.LUT R5, R8, R11, RZ, 0xc0, !PT ;  /* 0x0000000b08057212 */ /* 0x000fe200078ec0ff */
[----:B------:R-:W-:Y:S02]  /*8af0*/  @P0 IMAD R7, R9, R20, R4 ;  /* 0x0000001409070224 */ /* 0x000fe400078e0204 */
[----:B--2---:R-:W-:Y:S02]  /*8b00*/  IMAD R4, R10, R26, R23 ;  /* 0x0000001a0a047224 */ /* 0x004fe400078e0217 */
[----:B---3--:R-:W-:Y:S02]  /*8b10*/  IMAD R7, R6, R31, R7 ;  /* 0x0000001f06077224 */ /* 0x008fe400078e0207 */
[----:B------:R-:W-:Y:S02]  /*8b20*/  IMAD R4, R4, R24, R5 ;  /* 0x0000001804047224 */ /* 0x000fe400078e0205 */
[----:B------:R-:W-:-:S02]  /*8b30*/  IMAD.MOV.U32 R8, RZ, RZ, 0x1 ;  /* 0x00000001ff087424 */ /* 0x000fc400078e00ff */
[----:B------:R-:W-:Y:S01]  /*8b40*/  IMAD.MOV.U32 R6, RZ, RZ, R22 ;  /* 0x000000ffff067224 */ /* 0x000fe200078e0016 */
[----:B------:R-:W-:Y:S02]  /*8b50*/  SEL R19, R4, R7, !P0 ;  /* 0x0000000704137207 */ /* 0x000fe40004000000 */
[----:B------:R-:W-:-:S07]  /*8b60*/  SEL R21, R7, R4, !P0 ;  /* 0x0000000407157207 */ /* 0x000fce0004000000 */
.L_x_161:
[----:B------:R-:W-:-:S08]  /*8b70*/  NOP ;  /* 0x0000000000007918 */ /* 0x000fd00000000000 */
[----:B------:R-:W0:-:S00]  /*8b80*/  USETMAXREG.DEALLOC.CTAPOOL 0x28 ;  /* 0x00000028000079c8 */ /* 0x000e0000080e0500 */
[----:B0-----:R-:W-:-:S13]  /*8b90*/  ISETP.NE.AND P0, PT, R3, RZ, PT ;  /* 0x000000ff0300720c */ /* 0x001fda0003f05270 */
[----:B------:R-:W-:Y:S05]  /*8ba0*/  @P0 EXIT ;  /* 0x000000000000094d */ /* 0x000fea0003800000 */
[----:B------:R-:W-:Y:S01]  /*8bb0*/  LOP3.LUT P0, RZ, R8, 0xff, RZ, 0xc0, !PT ;  /* 0x000000ff08ff7812 */ /* 0x000fe2000780c0ff */
[----:B------:R-:W-:Y:S02]  /*8bc0*/  IMAD.MOV.U32 R3, RZ, RZ, 0x1 ;  /* 0x00000001ff037424 */ /* 0x000fe400078e00ff */
[----:B------:R-:W-:-:S10]  /*8bd0*/  IMAD.MOV.U32 R8, RZ, RZ, RZ ;  /* 0x000000ffff087224 */ /* 0x000fd400078e00ff */
[----:B------:R-:W-:Y:S05]  /*8be0*/  @!P0 BRA `(.L_x_164) ;  /* 0x0000000c00ac8947 */ /* 0x000fea0003800000 */
[----:B------:R-:W0:Y:S01]  /*8bf0*/  LDC R3, c[0x0][0x28c] ;  /* 0x0000a300ff037b82 */ /* 0x000e220000000800 */
[----:B------:R-:W-:Y:S01]  /*8c00*/  ULDC UR21, c[0x0][0x658] ;  /* 0x0001960000157ab9 */ /* 0x000fe20000000800 */
[----:B------:R-:W-:Y:S01]  /*8c10*/  UMOV UR4, 0xffffffff ;  /* 0xffffffff00047882 */ /* 0x000fe20000000000 */
[----:B------:R-:W-:Y:S01]  /*8c20*/  BSSY B0, `(.L_x_164) ;  /* 0x00000e7000007945 */ /* 0x000fe20003800000 */
[----:B------:R-:W-:Y:S01]  /*8c30*/  USHF.L.U32 UR4, UR4, UR21, URZ ;  /* 0x0000001504047299 */ /* 0x000fe2000800063f */
[----:B------:R-:W-:Y:S01]  /*8c40*/  IMAD.MOV.U32 R10, RZ, RZ, 0x1 ;  /* 0x00000001ff0a7424 */ /* 0x000fe200078e00ff */
[----:B------:R-:W-:Y:S01]  /*8c50*/  LOP3.LUT R9, R18, 0x2, RZ, 0xfc, !PT ;  /* 0x0000000212097812 */ /* 0x000fe200078efcff */
[----:B------:R-:W-:Y:S01]  /*8c60*/  IMAD.MOV.U32 R8, RZ, RZ, RZ ;  /* 0x000000ffff087224 */ /* 0x000fe200078e00ff */
[----:B------:R-:W1:Y:S01]  /*8c70*/  S2UR UR6, SR_CgaCtaId ;  /* 0x00000000000679c3 */ /* 0x000e620000008800 */
[----:B------:R-:W-:Y:S01]  /*8c80*/  ULDC UR13, c[0x0][0x600] ;  /* 0x00018000000d7ab9 */ /* 0x000fe20000000800 */
[----:B------:R-:W-:Y:S01]  /*8c90*/  UMOV UR5, 0x1 ;  /* 0x0000000100057882 */ /* 0x000fe20000000000 */
[----:B------:R-:W-:-:S02]  /*8ca0*/  UIADD3 UR13, UR13, -0x1, URZ ;  /* 0xffffffff0d0d7890 */ /* 0x000fc4000fffe03f */
[----:B------:R-:W-:Y:S02]  /*8cb0*/  USHF.L.U32 UR21, UR5, UR21, URZ ;  /* 0x0000001505157299 */ /* 0x000fe4000800063f */
[----:B------:R-:W-:Y:S01]  /*8cc0*/  ULOP3.LUT UR29, URZ, UR4, URZ, 0x33, !UPT ;  /* 0x000000043f1d7292 */ /* 0x000fe2000f8e333f */
[----:B------:R-:W-:Y:S01]  /*8cd0*/  ULDC.64 UR14, c[0x0][0x198] ;  /* 0x00006600000e7ab9 */ /* 0x000fe20000000a00 */
[----:B0-----:R-:W-:-:S05]  /*8ce0*/  VIADD R3, R3, 0x7f ;  /* 0x0000007f03037836 */ /* 0x001fca0000000000 */
[----:B------:R-:W-:Y:S01]  /*8cf0*/  SHF.R.S32.HI R4, RZ, 0x1f, R3 ;  /* 0x0000001fff047819 */ /* 0x000fe20000011403 */
[----:B-1----:R-:W-:-:S03]  /*8d00*/  IMAD.U32 R12, RZ, RZ, UR6 ;  /* 0x00000006ff0c7e24 */ /* 0x002fc6000f8e00ff */
[----:B------:R-:W-:Y:S01]  /*8d10*/  LEA.HI R4, R4, R3, RZ, 0x7 ;  /* 0x0000000304047211 */ /* 0x000fe200078f38ff */
[----:B------:R-:W-:-:S03]  /*8d20*/  IMAD.MOV.U32 R3, RZ, RZ, 0x1 ;  /* 0x00000001ff037424 */ /* 0x000fc600078e00ff */
[----:B------:R-:W-:-:S05]  /*8d30*/  SHF.R.S32.HI R11, RZ, 0x7, R4 ;  /* 0x00000007ff0b7819 */ /* 0x000fca0000011404 */
[----:B------:R-:W-:-:S07]  /*8d40*/  VIADD R13, R11, 0x1 ;  /* 0x000000010b0d7836 */ /* 0x000fce0000000000 */
.L_x_175:
[----:B------:R-:W-:-:S03]  /*8d50*/  UMOV UR4, 0xffffffff ;  /* 0xffffffff00047882 */ /* 0x000fc60000000000 */
[----:B------:R-:W-:Y:S05]  /*8d60*/  BRA.DIV UR4, `(.L_x_165) ;  /* 0x0000001204107947 */ /* 0x000fea000b800000 */
[----:B------:R-:W-:-:S13]  /*8d70*/  ELECT P6, URZ, PT ;  /* 0x00000000003f782f */ /* 0x000fda00038c0000 */
.L_x_185:
[----:B------:R-:W0:Y:S01]  /*8d80*/  LDC R4, c[0x0][0x28c] ;  /* 0x0000a300ff047b82 */ /* 0x000e220000000800 */
[----:B------:R-:W-:Y:S01]  /*8d90*/  BSSY B1, `(.L_x_166) ;  /* 0x000005d000017945 */ /* 0x000fe20003800000 */
[----:B0-----:R-:W-:-:S13]  /*8da0*/  ISETP.LT.OR P6, PT, R4, 0x1, !P6 ;  /* 0x000000010400780c */ /* 0x001fda00077c1670 */
[----:B------:R-:W-:Y:S05]  /*8db0*/  @P6 BRA `(.L_x_167) ;  /* 0x0000000400686947 */ /* 0x000fea0003800000 */
[----:B------:R-:W-:Y:S02]  /*8dc0*/  IMAD R21, R21, 0x2, R12 ;  /* 0x0000000215157824 */ /* 0x000fe400078e020c */
[----:B------:R-:W-:Y:S02]  /*8dd0*/  IMAD.SHL.U32 R19, R19, 0x40, RZ ;  /* 0x0000004013137824 */ /* 0x000fe400078e00ff */
[----:B------:R-:W-:Y:S02]  /*8de0*/  IMAD.MOV.U32 R22, RZ, RZ, RZ ;  /* 0x000000ffff167224 */ /* 0x000fe400078e00ff */
[----:B------:R-:W-:Y:S02]  /*8df0*/  IMAD.MOV.U32 R4, RZ, RZ, R13 ;  /* 0x000000ffff047224 */ /* 0x000fe400078e000d */
[----:B------:R-:W-:Y:S02]  /*8e00*/  IMAD.MOV.U32 R5, RZ, RZ, R3 ;  /* 0x000000ffff057224 */ /* 0x000fe400078e0003 */
[----:B------:R-:W-:-:S02]  /*8e10*/  IMAD.MOV.U32 R7, RZ, RZ, R8 ;  /* 0x000000ffff077224 */ /* 0x000fc400078e0008 */
[----:B------:R-:W-:-:S07]  /*8e20*/  IMAD.SHL.U32 R21, R21, 0x80, RZ ;  /* 0x0000008015157824 */ /* 0x000fce00078e00ff */
.L_x_170:
[----:B------:R-:W0:Y:S01]  /*8e30*/  S2UR UR4, SR_CgaCtaId ;  /* 0x00000000000479c3 */ /* 0x000e220000008800 */
[----:B------:R-:W-:Y:S02]  /*8e40*/  MOV R15, 0x400 ;  /* 0x00000400000f7802 */ /* 0x000fe40000000f00 */
[----:B------:R-:W-:Y:S02]  /*8e50*/  SHF.L.U32 R14, R5, 0x1f, RZ ;  /* 0x0000001f050e7819 */ /* 0x000fe400000006ff */
[----:B------:R-:W-:Y:S01]  /*8e60*/  ISETP.NE.AND P1, PT, R0, RZ, PT ;  /* 0x000000ff0000720c */ /* 0x000fe20003f25270 */
[----:B0-----:R-:W-:-:S05]  /*8e70*/  IMAD.U32 R12, RZ, RZ, UR4 ;  /* 0x00000004ff0c7e24 */ /* 0x001fca000f8e00ff */
[----:B------:R-:W-:-:S07]  /*8e80*/  LEA R20, R12, R15, 0x18 ;  /* 0x0000000f0c147211 */ /* 0x000fce00078ec0ff */
[----:B------:R-:W0:Y:S01]  /*8e90*/  @!P1 LDC R15, c[0x0][0x500] ;  /* 0x00014000ff0f9b82 */ /* 0x000e220000000800 */
[----:B------:R-:W-:-:S04]  /*8ea0*/  IMAD R23, R7, 0x8, R20 ;  /* 0x0000000807177824 */ /* 0x000fc800078e0214 */
[----:B------:R-:W1:Y:S02]  /*8eb0*/  SYNCS.PHASECHK.TRANS64.TRYWAIT P0, [R23+URZ+0x18], R14 ;  /* 0x0000180e170075a7 */ /* 0x000e64000800017f */
[----:B-1----:R-:W-:Y:S05]  /*8ec0*/  @!P0 BRA `(.L_x_168) ;  /* 0x0000000c00d88947 */ /* 0x002fea0003800000 */
.L_x_186:
[----:B-1----:R-:W-:Y:S01]  /*8ed0*/  PRMT R14, R9, 0x9910, RZ ;  /* 0x00009910090e7816 */ /* 0x002fe200000000ff */
[----:B0-----:R0:W-:Y:S03]  /*8ee0*/  @!P1 SYNCS.ARRIVE.TRANS64 RZ, [R23+URZ], R15 ;  /* 0x0000000f17ff99a7 */ /* 0x0011e6000800003f */
[----:B------:R-:W-:-:S13]  /*8ef0*/  ISETP.NE.AND P0, PT, R14, 0x2, PT ;  /* 0x000000020e00780c */ /* 0x000fda0003f05270 */
[----:B0-----:R-:W-:Y:S05]  /*8f00*/  @P0 BRA `(.L_x_169) ;  /* 0x0000000000040947 */ /* 0x001fea0003800000 */
[----:B------:R-:W-:Y:S01]  /*8f10*/  BPT.TRAP 0x1 ;  /* 0x000000040000795c */ /* 0x000fe20000300000 */
.L_x_169:
[----:B------:R-:W-:Y:S01]  /*8f20*/  IMAD.SHL.U32 R15, R7, 0x8000, RZ ;  /* 0x00008000070f7824 */ /* 0x000fe200078e00ff */
[----:B------:R-:W-:Y:S01]  /*8f30*/  R2UR UR10, R22 ;  /* 0x00000000160a72ca */ /* 0x000fe200000e0000 */
[----:B------:R-:W-:Y:S01]  /*8f40*/  UIADD3 UR22, UP0, UR14, 0xf0, URZ ;  /* 0x000000f00e167890 */ /* 0x000fe2000ff1e03f */
[----:B------:R-:W-:Y:S01]  /*8f50*/  R2UR UR9, R23 ;  /* 0x00000000170972ca */ /* 0x000fe200000e0000 */
[--C-:B------:R-:W-:Y:S01]  /*8f60*/  IMAD R14, R12, 0x1000, R15.reuse ;  /* 0x000010000c0e7824 */ /* 0x100fe200078e020f */
[----:B------:R-:W-:Y:S01]  /*8f70*/  R2UR UR11, R21 ;  /* 0x00000000150b72ca */ /* 0x000fe200000e0000 */
[----:B------:R-:W-:Y:S01]  /*8f80*/  IMAD.IADD R15, R20, 0x1, R15 ;  /* 0x00000001140f7824 */ /* 0x000fe200078e020f */
[----:B------:R-:W-:Y:S01]  /*8f90*/  R2UR UR12, R6 ;  /* 0x00000000060c72ca */ /* 0x000fe200000e0000 */
[----:B------:R-:W-:Y:S01]  /*8fa0*/  IMAD R14, R14, 0x4, R20 ;  /* 0x000000040e0e7824 */ /* 0x000fe200078e0214 */
[----:B------:R-:W-:Y:S01]  /*8fb0*/  UIADD3.X UR23, URZ, UR15, URZ, UP0, !UPT ;  /* 0x0000000f3f177290 */ /* 0x000fe200087fe43f */
[----:B------:R-:W-:Y:S01]  /*8fc0*/  R2UR UR35, R19 ;  /* 0x00000000132372ca */ /* 0x000fe200000e0000 */
[----:B------:R-:W-:Y:S01]  /*8fd0*/  VIADD R4, R4, 0xffffffff ;  /* 0xffffffff04047836 */ /* 0x000fe20000000000 */
[----:B------:R-:W-:Y:S01]  /*8fe0*/  R2UR UR18, R15 ;  /* 0x000000000f1272ca */ /* 0x000fe200000e0000 */
[----:B------:R-:W-:Y:S01]  /*8ff0*/  UIADD3 UR4, UP1, UR14, 0x1f0, URZ ;  /* 0x000001f00e047890 */ /* 0x000fe2000ff3e03f */
[----:B------:R-:W-:Y:S01]  /*9000*/  R2UR UR40, R14 ;  /* 0x000000000e2872ca */ /* 0x000fe200000e0000 */
[----:B------:R-:W-:Y:S01]  /*9010*/  UIADD3 UR58, UR10, 0x20, URZ ;  /* 0x000000200a3a7890 */ /* 0x000fe2000fffe03f */
[----:B------:R-:W-:Y:S01]  /*9020*/  ISETP.GT.AND P1, PT, R4, 0x1, PT ;  /* 0x000000010400780c */ /* 0x000fe20003f24270 */
[----:B------:R-:W-:Y:S01]  /*9030*/  UIADD3 UR50, UR10, 0x40, URZ ;  /* 0x000000400a327890 */ /* 0x000fe2000fffe03f */
[----:B------:R-:W-:Y:S01]  /*9040*/  VIADD R7, R7, 0x1 ;  /* 0x0000000107077836 */ /* 0x000fe20000000000 */
[----:B------:R-:W-:Y:S01]  /*9050*/  UIADD3 UR42, UR10, 0x60, URZ ;  /* 0x000000600a2a7890 */ /* 0x000fe2000fffe03f */
[----:B------:R-:W-:Y:S01]  /*9060*/  VIADD R22, R22, 0x80 ;  /* 0x0000008016167836 */ /* 0x000fe20000000000 */
[----:B------:R-:W-:Y:S01]  /*9070*/  UMOV UR30, 0x30000 ;  /* 0x00030000001e7882 */ /* 0x000fe20000000000 */
[----:B------:R-:W-:Y:S01]  /*9080*/  UMOV UR6, 0x0 ;  /* 0x0000000000067882 */ /* 0x000fe20000000000 */
[----:B------:R-:W-:Y:S01]  /*9090*/  UMOV UR7, 0x10000000 ;  /* 0x1000000000077882 */ /* 0x000fe20000000000 */
[----:B------:R-:W-:Y:S01]  /*90a0*/  UIADD3.X UR5, URZ, UR15, URZ, UP1, !UPT ;  /* 0x0000000f3f057290 */ /* 0x000fe20008ffe43f */
[----:B------:R-:W-:Y:S01]  /*90b0*/  ISETP.NE.AND P0, PT, R7, 0x3, PT ;  /* 0x000000030700780c */ /* 0x000fe20003f05270 */
[----:B------:R-:W-:-:S02]  /*90c0*/  UIADD3 UR32, UR18, 0x60100, URZ ;  /* 0x0006010012207890 */ /* 0x000fc4000fffe03f */
[----:B------:R-:W-:Y:S01]  /*90d0*/  UIADD3 UR8, UR40, 0x100, URZ ;  /* 0x0000010028087890 */ /* 0x000fe2000fffe03f */
[----:B------:R-:W-:Y:S01]  /*90e0*/  SEL R14, RZ, 0x1, P0 ;  /* 0x00000001ff0e7807 */ /* 0x000fe20000000000 */
[----:B------:R-:W-:Y:S01]  /*90f0*/  UIADD3 UR56, UR40, 0x8100, URZ ;  /* 0x0000810028387890 */ /* 0x000fe2000fffe03f */
[----:B------:R-:W-:Y:S01]  /*9100*/  SEL R7, R7, RZ, P0 ;  /* 0x000000ff07077207 */ /* 0x000fe20000000000 */
[----:B------:R-:W-:Y:S01]  /*9110*/  UIADD3 UR48, UR40, 0x10100, URZ ;  /* 0x0001010028307890 */ /* 0x000fe2000fffe03f */
[----:B------:R-:W-:Y:S01]  /*9120*/  LOP3.LUT R5, R5, R14, RZ, 0x3c, !PT ;  /* 0x0000000e05057212 */ /* 0x000fe200078e3cff */
[----:B------:R-:W-:Y:S02]  /*9130*/  UIADD3 UR40, UR40, 0x18100, URZ ;  /* 0x0001810028287890 */ /* 0x000fe4000fffe03f */
[----:B------:R-:W-:Y:S01]  /*9140*/  UIADD3 UR24, UR18, 0x62100, URZ ;  /* 0x0006210012187890 */ /* 0x000fe2000fffe03f */
[----:B------:R0:W-:Y:S01]  /*9150*/  UTMALDG.3D.MULTICAST [UR8], [UR22], UR30, desc[UR6] ;  /* 0x00000608160073b4 */ /* 0x0001e2000801181e */
[----:B------:R-:W-:Y:S01]  /*9160*/  UIADD3 UR16, UR18, 0x64100, URZ ;  /* 0x0006410012107890 */ /* 0x000fe2000fffe03f */
[----:B------:R-:W-:Y:S01]  /*9170*/  UMOV UR57, UR9 ;  /* 0x0000000900397c82 */ /* 0x000fe20008000000 */
        /* <DEDUP_REMOVED lines=8> */
[----:B------:R1:W-:Y:S01]  /*9200*/  UTMALDG.3D.MULTICAST [UR56], [UR22], UR30, desc[UR6] ;  /* 0x00000638160073b4 */ /* 0x0003e2000801181e */
        /* <DEDUP_REMOVED lines=11> */
[----:B0-----:R-:W-:Y:S01]  /*92c0*/  UIADD3 UR8, UR18, 0x66100, URZ ;  /* 0x0006610012087890 */ /* 0x001fe2000fffe03f */
[----:B------:R1:W-:Y:S02]  /*92d0*/  UTMALDG.3D.MULTICAST [UR40], [UR22], UR30, desc[UR6] ;  /* 0x00000628160073b4 */ /* 0x0003e4000801181e */
[----:B------:R-:W-:Y:S01]  /*92e0*/  UMOV UR18, UR50 ;  /* 0x0000003200127c82 */ /* 0x000fe20008000000 */
[----:B------:R-:W-:Y:S01]  /*92f0*/  UMOV UR11, UR35 ;  /* 0x00000023000b7c82 */ /* 0x000fe20008000000 */
[----:B------:R-:W-:Y:S01]  /*9300*/  UMOV UR10, UR42 ;  /* 0x0000002a000a7c82 */ /* 0x000fe20008000000 */
[----:B------:R1:W-:Y:S01]  /*9310*/  UTMALDG.3D [UR32], [UR4], desc[UR6] ;  /* 0x00000620040075b4 */ /* 0x0003e20008011000 */
[----:B------:R1:W-:Y:S01]  /*9320*/  UTMALDG.3D [UR24], [UR4], desc[UR6] ;  /* 0x00000618040075b4 */ /* 0x0003e20008011000 */
[----:B------:R1:W-:Y:S01]  /*9330*/  UTMALDG.3D [UR16], [UR4], desc[UR6] ;  /* 0x00000610040075b4 */ /* 0x0003e20008011000 */
[----:B------:R1:W-:Y:S02]  /*9340*/  UTMALDG.3D [UR8], [UR4], desc[UR6] ;  /* 0x00000608040075b4 */ /* 0x0003e40008011000 */
[----:B-1----:R-:W-:Y:S05]  /*9350*/  @P1 BRA `(.L_x_170) ;  /* 0xfffffff800b41947 */ /* 0x002fea000383ffff */
.L_x_167:
[----:B------:R-:W-:Y:S05]  /*9360*/  BSYNC B1 ;  /* 0x0000000000017941 */ /* 0x000fea0003800000 */
.L_x_166:
[----:B------:R-:W-:Y:S01]  /*9370*/  LOP3.LUT P1, RZ, R10, 0xff, RZ, 0xc0, !PT ;  /* 0x000000ff0aff7812 */ /* 0x000fe2000782c0ff */
[C---:B------:R-:W-:Y:S01]  /*9380*/  IMAD.IADD R7, R11.reuse, 0x1, R8 ;  /* 0x000000010b077824 */ /* 0x040fe200078e0208 */
[----:B------:R-:W-:Y:S01]  /*9390*/  ULDC.64 UR4, c[0x0][0x650] ;  /* 0x0001940000047ab9 */ /* 0x000fe20000000a00 */
[----:B------:R-:W-:Y:S01]  /*93a0*/  ISETP.GE.U32.AND P2, PT, R11, 0x3, PT ;  /* 0x000000030b00780c */ /* 0x000fe20003f46070 */
[----:B------:R-:W-:Y:S01]  /*93b0*/  BSSY B1, `(.L_x_171) ;  /* 0x000006b000017945 */ /* 0x000fe20003800000 */
[----:B------:R-:W-:Y:S01]  /*93c0*/  IMAD.MOV.U32 R21, RZ, RZ, -0x1 ;  /* 0xffffffffff157424 */ /* 0x000fe200078e00ff */
[----:B------:R-:W-:Y:S01]  /*93d0*/  ISETP.GT.U32.AND P0, PT, R7, 0x2, PT ;  /* 0x000000020700780c */ /* 0x000fe20003f04070 */
[----:B------:R-:W-:Y:S01]  /*93e0*/  IMAD.MOV.U32 R19, RZ, RZ, -0x1 ;  /* 0xffffffffff137424 */ /* 0x000fe200078e00ff */
[----:B------:R-:W-:Y:S02]  /*93f0*/  PRMT R10, RZ, 0x7610, R10 ;  /* 0x00007610ff0a7816 */ /* 0x000fe4000000000a */
[----:B------:R-:W-:-:S03]  /*9400*/  ISETP.LT.U32.AND P0, PT, R11, 0x3, P0 ;  /* 0x000000030b00780c */ /* 0x000fc60000701070 */
[----:B------:R-:W0:Y:S01]  /*9410*/  @P1 S2R R12, SR_CgaCtaId ;  /* 0x00000000000c1919 */ /* 0x000e220000008800 */
[----:B------:R-:W-:-:S04]  /*9420*/  @P1 MOV R5, 0x400 ;  /* 0x0000040000051802 */ /* 0x000fc80000000f00 */
[----:B0-----:R-:W-:Y:S01]  /*9430*/  @P1 LEA R6, R12, R5, 0x18 ;  /* 0x000000050c061211 */ /* 0x001fe200078ec0ff */
[----:B------:R-:W-:Y:S01]  /*9440*/  IMAD.WIDE.U32 R4, R7, -0x55555555, RZ ;  /* 0xaaaaaaab07047825 */ /* 0x000fe200078e00ff */
[----:B------:R-:W-:Y:S02]  /*9450*/  SEL R4, RZ, 0x1, !P0 ;  /* 0x00000001ff047807 */ /* 0x000fe40004000000 */
[----:B------:R0:W-:Y:S01]  /*9460*/  @P1 SYNCS.ARRIVE.TRANS64.A1T0 RZ, [R6+URZ+0x48], RZ ;  /* 0x000048ff06ff19a7 */ /* 0x0001e2000810003f */
[----:B------:R-:W-:Y:S02]  /*9470*/  IADD3 R16, P1, R16, UR38, RZ ;  /* 0x0000002610107c10 */ /* 0x000fe4000ff3e0ff */
[----:B------:R-:W-:Y:S02]  /*9480*/  LOP3.LUT R3, R3, R4, RZ, 0x3c, !PT ;  /* 0x0000000403037212 */ /* 0x000fe400078e3cff */
[----:B------:R-:W-:Y:S02]  /*9490*/  IADD3.X R17, R17, UR37, RZ, P1, !PT ;  /* 0x0000002511117c10 */ /* 0x000fe40008ffe4ff */
[----:B------:R-:W-:-:S02]  /*94a0*/  ISETP.GE.U32.AND P0, PT, R16, UR4, PT ;  /* 0x0000000410007c0c */ /* 0x000fc4000bf06070 */
[----:B0-----:R-:W-:Y:S02]  /*94b0*/  SHF.R.U32.HI R6, RZ, 0x1, R5 ;  /* 0x00000001ff067819 */ /* 0x001fe40000011605 */
[----:B------:R-:W-:Y:S02]  /*94c0*/  ISETP.GE.U32.AND.EX P0, PT, R17, UR5, PT, P0 ;  /* 0x0000000511007c0c */ /* 0x000fe4000bf06100 */
[----:B------:R-:W-:Y:S01]  /*94d0*/  @P2 LOP3.LUT R3, R3, 0x1, R6, 0x78, !PT ;  /* 0x0000000103032812 */ /* 0x000fe200078e7806 */
[----:B------:R-:W-:Y:S01]  /*94e0*/  IMAD R8, R6, -0x3, R7 ;  /* 0xfffffffd06087824 */ /* 0x000fe200078e0207 */
[----:B------:R-:W-:Y:S01]  /*94f0*/  PRMT R4, RZ, 0x7610, R4 ;  /* 0x00007610ff047816 */ /* 0x000fe20000000004 */
[----:B------:R-:W-:-:S08]  /*9500*/  IMAD.MOV.U32 R6, RZ, RZ, -0x1 ;  /* 0xffffffffff067424 */ /* 0x000fd000078e00ff */
[----:B------:R-:W-:Y:S05]  /*9510*/  @P0 BRA `(.L_x_172) ;  /* 0x0000000400500947 */ /* 0x000fea0003800000 */
[----:B------:R-:W0:Y:S01]  /*9520*/  S2R R19, SR_CTAID.X ;  /* 0x0000000000137919 */ /* 0x000e220000002500 */
[----:B------:R-:W-:Y:S01]  /*9530*/  ULDC.64 UR4, c[0x0][0x628] ;  /* 0x00018a0000047ab9 */ /* 0x000fe20000000a00 */
[----:B------:R-:W1:Y:S01]  /*9540*/  LDC R20, c[0x0][0x144] ;  /* 0x00005100ff147b82 */ /* 0x000e620000000800 */
[----:B------:R-:W-:Y:S01]  /*9550*/  ISETP.NE.U32.AND P0, PT, RZ, UR4, PT ;  /* 0x00000004ff007c0c */ /* 0x000fe2000bf05070 */
[----:B------:R-:W2:Y:S01]  /*9560*/  S2R R14, SR_CTAID.Y ;  /* 0x00000000000e7919 */ /* 0x000ea20000002600 */
[----:B------:R-:W-:Y:S01]  /*9570*/  ULDC UR7, c[0x0][0x630] ;  /* 0x00018c0000077ab9 */ /* 0x000fe20000000800 */
[----:B------:R-:W-:Y:S01]  /*9580*/  ULDC UR8, c[0x0][0x150] ;  /* 0x0000540000087ab9 */ /* 0x000fe20000000800 */
[----:B------:R-:W-:Y:S01]  /*9590*/  ISETP.NE.AND.EX P0, PT, RZ, UR5, PT, P0 ;  /* 0x00000005ff007c0c */ /* 0x000fe2000bf05300 */
[----:B------:R-:W-:Y:S02]  /*95a0*/  IMAD.MOV.U32 R4, RZ, RZ, R16 ;  /* 0x000000ffff047224 */ /* 0x000fe400078e0010 */
[----:B------:R-:W-:Y:S01]  /*95b0*/  IMAD.MOV.U32 R5, RZ, RZ, R17 ;  /* 0x000000ffff057224 */ /* 0x000fe200078e0011 */
[----:B0-----:R-:W-:-:S09]  /*95c0*/  I2FP.F32.U32 R21, R19 ;  /* 0x0000001300157245 */ /* 0x001fd20000201000 */
[----:B------:R-:W-:Y:S05]  /*95d0*/  @!P0 BRA `(.L_x_173) ;  /* 0x0000000000288947 */ /* 0x000fea0003800000 */
[----:B------:R-:W-:Y:S02]  /*95e0*/  ULDC UR6, c[0x0][0x634] ;  /* 0x00018d0000067ab9 */ /* 0x000fe40000000800 */
[----:B------:R-:W-:-:S05]  /*95f0*/  IADD3 R5, P0, R16, UR6, RZ ;  /* 0x0000000610057c10 */ /* 0x000fca000ff1e0ff */
[----:B------:R-:W-:-:S04]  /*9600*/  IMAD.X R15, RZ, RZ, R17, P0 ;  /* 0x000000ffff0f7224 */ /* 0x000fc800000e0611 */
[----:B------:R-:W-:-:S04]  /*9610*/  IMAD.WIDE.U32 R6, R15, UR4, RZ ;  /* 0x000000040f067c25 */ /* 0x000fc8000f8e00ff */
[----:B------:R-:W-:-:S04]  /*9620*/  IMAD.WIDE.U32 R6, P0, R5, UR5, R6 ;  /* 0x0000000505067c25 */ /* 0x000fc8000f800006 */
[----:B------:R-:W-:-:S04]  /*9630*/  IMAD.WIDE.U32 R4, R5, UR4, RZ ;  /* 0x0000000405047c25 */ /* 0x000fc8000f8e00ff */
[----:B------:R-:W-:Y:S01]  /*9640*/  IMAD.MOV.U32 R4, RZ, RZ, R7 ;  /* 0x000000ffff047224 */ /* 0x000fe200078e0007 */
[----:B------:R-:W-:Y:S01]  /*9650*/  IADD3 RZ, P1, R5, R6, RZ ;  /* 0x0000000605ff7210 */ /* 0x000fe20007f3e0ff */
[----:B------:R-:W-:-:S04]  /*9660*/  IMAD.X R5, RZ, RZ, RZ, P0 ;  /* 0x000000ffff057224 */ /* 0x000fc800000e06ff */
[----:B------:R-:W-:-:S08]  /*9670*/  IMAD.WIDE.U32.X R4, R15, UR5, R4, P1 ;  /* 0x000000050f047c25 */ /* 0x000fd000088e0404 */
.L_x_173:
[----:B------:R-:W-:Y:S01]  /*9680*/  FMUL R21, R21, UR8 ;  /* 0x0000000815157c20 */ /* 0x000fe20008400000 */
[--C-:B------:R-:W-:Y:S01]  /*9690*/  SHF.R.U64 R15, R4, UR7, R5.reuse ;  /* 0x00000007040f7c19 */ /* 0x100fe20008001205 */
[----:B------:R-:W-:Y:S01]  /*96a0*/  ULDC.64 UR4, c[0x0][0x620] ;  /* 0x0001880000047ab9 */ /* 0x000fe20000000a00 */
[----:B------:R-:W-:Y:S01]  /*96b0*/  SHF.R.U32.HI R4, RZ, UR7, R5 ;  /* 0x00000007ff047c19 */ /* 0x000fe20008011605 */
[----:B------:R-:W-:Y:S01]  /*96c0*/  ULDC.64 UR6, c[0x0][0x640] ;  /* 0x0001900000067ab9 */ /* 0x000fe20000000a00 */
[----:B------:R-:W-:Y:S01]  /*96d0*/  IADD3 R5, P0, RZ, -R15, RZ ;  /* 0x8000000fff057210 */ /* 0x000fe20007f1e0ff */
[----:B------:R-:W0:Y:S04]  /*96e0*/  F2I.U32.TRUNC.NTZ R21, R21 ;  /* 0x0000001500157305 */ /* 0x000e28000020f000 */
[----:B------:R-:W-:Y:S01]  /*96f0*/  IMAD.X R4, RZ, RZ, ~R4, P0 ;  /* 0x000000ffff047224 */ /* 0x000fe200000e0e04 */
[----:B------:R-:W-:-:S03]  /*9700*/  ISETP.NE.U32.AND P0, PT, RZ, UR6, PT ;  /* 0x00000006ff007c0c */ /* 0x000fc6000bf05070 */
[----:B------:R-:W-:Y:S01]  /*9710*/  IMAD R4, R4, UR4, RZ ;  /* 0x0000000404047c24 */ /* 0x000fe2000f8e02ff */
[----:B------:R-:W-:-:S03]  /*9720*/  ISETP.NE.AND.EX P0, PT, RZ, UR7, PT, P0 ;  /* 0x00000007ff007c0c */ /* 0x000fc6000bf05300 */
[C---:B------:R-:W-:Y:S01]  /*9730*/  IMAD R7, R5.reuse, UR5, R4 ;  /* 0x0000000505077c24 */ /* 0x040fe2000f8e0204 */
[----:B------:R-:W-:Y:S01]  /*9740*/  ULDC UR5, c[0x0][0x154] ;  /* 0x0000550000057ab9 */ /* 0x000fe20000000800 */
[----:B------:R-:W-:Y:S01]  /*9750*/  IMAD.WIDE.U32 R4, R5, UR4, R16 ;  /* 0x0000000405047c25 */ /* 0x000fe2000f8e0010 */
[----:B------:R-:W-:-:S03]  /*9760*/  ULDC UR4, c[0x0][0x618] ;  /* 0x0001860000047ab9 */ /* 0x000fc60000000800 */
[----:B0-----:R-:W-:Y:S02]  /*9770*/  IMAD.MOV R6, RZ, RZ, -R21 ;  /* 0x000000ffff067224 */ /* 0x001fe400078e0a15 */
[----:B------:R-:W0:Y:S01]  /*9780*/  LDC R21, c[0x0][0x148] ;  /* 0x00005200ff157b82 */ /* 0x000e220000000800 */
[----:B------:R-:W-:Y:S02]  /*9790*/  IMAD.IADD R5, R5, 0x1, R7 ;  /* 0x0000000105057824 */ /* 0x000fe400078e0207 */
[----:B-1----:R-:W-:Y:S01]  /*97a0*/  IMAD R19, R20, R6, R19 ;  /* 0x0000000614137224 */ /* 0x002fe200078e0213 */
[----:B--2---:R-:W-:Y:S02]  /*97b0*/  I2FP.F32.U32 R6, R14 ;  /* 0x0000000e00067245 */ /* 0x004fe40000201000 */
[--C-:B------:R-:W-:Y:S02]  /*97c0*/  SHF.R.U64 R20, R4, UR4, R5.reuse ;  /* 0x0000000404147c19 */ /* 0x100fe40008001205 */
[----:B------:R-:W-:Y:S01]  /*97d0*/  SHF.R.U32.HI R5, RZ, UR4, R5 ;  /* 0x00000004ff057c19 */ /* 0x000fe20008011605 */
[----:B------:R-:W-:Y:S01]  /*97e0*/  FMUL R6, R6, UR5 ;  /* 0x0000000506067c20 */ /* 0x000fe20008400000 */
[----:B------:R-:W-:-:S02]  /*97f0*/  ULDC UR4, c[0x0][0x608] ;  /* 0x0001820000047ab9 */ /* 0x000fc40000000800 */
[--C-:B------:R-:W-:Y:S01]  /*9800*/  SHF.R.U64 R23, R20, UR4, R5.reuse ;  /* 0x0000000414177c19 */ /* 0x100fe20008001205 */
[----:B------:R1:W2:Y:S01]  /*9810*/  F2I.U32.TRUNC.NTZ R24, R6 ;  /* 0x0000000600187305 */ /* 0x0002a2000020f000 */
[----:B------:R-:W-:Y:S01]  /*9820*/  SHF.R.U32.HI R4, RZ, UR4, R5 ;  /* 0x00000004ff047c19 */ /* 0x000fe20008011605 */
[----:B------:R-:W-:-:S03]  /*9830*/  ULDC UR4, c[0x0][0x658] ;  /* 0x0001960000047ab9 */ /* 0x000fc60000000800 */
[--C-:B------:R-:W-:Y:S02]  /*9840*/  SHF.R.U64 R22, R23, UR4, R4.reuse ;  /* 0x0000000417167c19 */ /* 0x100fe40008001204 */
[----:B------:R-:W-:-:S03]  /*9850*/  SHF.R.U32.HI R25, RZ, UR4, R4 ;  /* 0x00000004ff197c19 */ /* 0x000fc60008011604 */
[----:B------:R-:W-:Y:S02]  /*9860*/  IMAD.MOV.U32 R4, RZ, RZ, R22 ;  /* 0x000000ffff047224 */ /* 0x000fe400078e0016 */
[----:B------:R-:W-:Y:S01]  /*9870*/  IMAD.MOV.U32 R5, RZ, RZ, R25 ;  /* 0x000000ffff057224 */ /* 0x000fe200078e0019 */
[----:B-1----:R-:W-:Y:S06]  /*9880*/  @!P0 BRA `(.L_x_174) ;  /* 0x0000000000288947 */ /* 0x002fec0003800000 */
        /* <DEDUP_REMOVED lines=10> */
.L_x_174:
[----:B------:R-:W-:Y:S01]  /*9930*/  ISETP.NE.AND P0, PT, R2, 0x1, PT ;  /* 0x000000010200780c */ /* 0x000fe20003f05270 */
[----:B------:R-:W-:Y:S01]  /*9940*/  ULDC UR4, c[0x0][0x648] ;  /* 0x0001920000047ab9 */ /* 0x000fe20000000800 */
[----:B------:R-:W-:Y:S01]  /*9950*/  LOP3.LUT R23, R23, UR29, RZ, 0xc0, !PT ;  /* 0x0000001d17177c12 */ /* 0x000fe2000f8ec0ff */
[----:B--2---:R-:W-:Y:S01]  /*9960*/  IMAD.MOV R24, RZ, RZ, -R24 ;  /* 0x000000ffff187224 */ /* 0x004fe200078e0a18 */
[----:B------:R-:W-:Y:S01]  /*9970*/  SHF.R.U64 R4, R4, UR4, R5 ;  /* 0x0000000404047c19 */ /* 0x000fe20008001205 */
[----:B------:R-:W-:Y:S01]  /*9980*/  ULDC UR4, c[0x0][0x638] ;  /* 0x00018e0000047ab9 */ /* 0x000fe20000000800 */
[----:B------:R-:W-:Y:S01]  /*9990*/  LOP3.LUT R7, R20, UR13, RZ, 0xc0, !PT ;  /* 0x0000000d14077c12 */ /* 0x000fe2000f8ec0ff */
[----:B------:R-:W-:Y:S01]  /*99a0*/  ULDC UR5, c[0x0][0x610] ;  /* 0x0001840000057ab9 */ /* 0x000fe20000000800 */
[----:B------:R-:W-:Y:S02]  /*99b0*/  IMAD.MOV.U32 R6, RZ, RZ, R15 ;  /* 0x000000ffff067224 */ /* 0x000fe400078e000f */
[----:B------:R-:W-:-:S02]  /*99c0*/  IMAD.MOV R5, RZ, RZ, -R4 ;  /* 0x000000ffff057224 */ /* 0x000fc400078e0a04 */
[----:B------:R-:W-:Y:S02]  /*99d0*/  IMAD R4, R4, UR21, R23 ;  /* 0x0000001504047c24 */ /* 0x000fe4000f8e0217 */
[----:B0-----:R-:W-:Y:S02]  /*99e0*/  @P0 IMAD R19, R21, R24, R14 ;  /* 0x0000001815130224 */ /* 0x001fe400078e020e */
[----:B------:R-:W-:Y:S01]  /*99f0*/  IMAD R22, R5, UR4, R22 ;  /* 0x0000000405167c24 */ /* 0x000fe2000f8e0216 */
[----:B------:R-:W-:Y:S01]  /*9a00*/  ULDC UR4, c[0x0][0x600] ;  /* 0x0001800000047ab9 */ /* 0x000fe20000000800 */
[----:B------:R-:W-:Y:S02]  /*9a10*/  IMAD R21, R4, UR5, R19 ;  /* 0x0000000504157c24 */ /* 0x000fe4000f8e0213 */
[----:B------:R-:W-:Y:S02]  /*9a20*/  IMAD R22, R22, UR4, R7 ;  /* 0x0000000416167c24 */ /* 0x000fe4000f8e0207 */
[----:B------:R-:W-:-:S03]  /*9a30*/  IMAD.MOV.U32 R4, RZ, RZ, 0x1 ;  /* 0x00000001ff047424 */ /* 0x000fc600078e00ff */
[----:B------:R-:W-:Y:S02]  /*9a40*/  SEL R19, R22, R21, !P0 ;  /* 0x0000001516137207 */ /* 0x000fe40004000000 */
[----:B------:R-:W-:-:S07]  /*9a50*/  SEL R21, R21, R22, !P0 ;  /* 0x0000001615157207 */ /* 0x000fce0004000000 */
.L_x_172:
[----:B------:R-:W-:Y:S05]  /*9a60*/  BSYNC B1 ;  /* 0x0000000000017941 */ /* 0x000fea0003800000 */
.L_x_171:
[----:B------:R-:W-:-:S13]  /*9a70*/  LOP3.LUT P0, RZ, R4, 0xff, RZ, 0xc0, !PT ;  /* 0x000000ff04ff7812 */ /* 0x000fda000780c0ff */
[----:B------:R-:W-:Y:S05]  /*9a80*/  @P0 BRA `(.L_x_175) ;  /* 0xfffffff000b00947 */ /* 0x000fea000383ffff */
[----:B------:R-:W-:Y:S05]  /*9a90*/  BSYNC B0 ;  /* 0x0000000000007941 */ /* 0x000fea0003800000 */
.L_x_164:
[----:B------:R-:W-:-:S03]  /*9aa0*/  UMOV UR4, 0xffffffff ;  /* 0xffffffff00047882 */ /* 0x000fc60000000000 */
[----:B------:R-:W-:Y:S05]  /*9ab0*/  BRA.DIV UR4, `(.L_x_176) ;  /* 0x0000000204f07947 */ /* 0x000fea000b800000 */
[----:B------:R-:W-:-:S13]  /*9ac0*/  ELECT P6, URZ, PT ;  /* 0x00000000003f782f */ /* 0x000fda00038c0000 */
.L_x_189:
[----:B------:R-:W-:Y:S04]  /*9ad0*/  BSSY B0, `(.L_x_177) ;  /* 0x0000022000007945 */ /* 0x000fe80003800000 */
[----:B------:R-:W-:Y:S05]  /*9ae0*/  @!P6 BRA `(.L_x_178) ;  /* 0x000000000080e947 */ /* 0x000fea0003800000 */
[----:B------:R-:W-:-:S04]  /*9af0*/  LOP3.LUT R18, R18, 0x2, RZ, 0xfc, !PT ;  /* 0x0000000212127812 */ /* 0x000fc800078efcff */
[----:B------:R-:W-:-:S13]  /*9b00*/  ISETP.NE.AND P0, PT, R18, 0x3, PT ;  /* 0x000000031200780c */ /* 0x000fda0003f05270 */
[----:B------:R-:W-:Y:S05]  /*9b10*/  @!P0 BRA `(.L_x_179) ;  /* 0x0000000000048947 */ /* 0x000fea0003800000 */
[----:B------:R-:W-:Y:S01]  /*9b20*/  BPT.TRAP 0x1 ;  /* 0x000000040000795c */ /* 0x000fe20000300000 */
.L_x_179:
[----:B------:R-:W0:Y:S01]  /*9b30*/  S2R R5, SR_CgaCtaId ;  /* 0x0000000000057919 */ /* 0x000e220000008800 */
[----:B------:R-:W-:Y:S02]  /*9b40*/  MOV R0, 0x400 ;  /* 0x0000040000007802 */ /* 0x000fe40000000f00 */
[----:B------:R-:W-:Y:S02]  /*9b50*/  SHF.L.U32 R2, R3, 0x1f, RZ ;  /* 0x0000001f03027819 */ /* 0x000fe400000006ff */
[----:B0-----:R-:W-:-:S05]  /*9b60*/  LEA R5, R5, R0, 0x18 ;  /* 0x0000000005057211 */ /* 0x001fca00078ec0ff */
[----:B------:R-:W-:-:S04]  /*9b70*/  VIADD R5, R5, 0x18 ;  /* 0x0000001805057836 */ /* 0x000fc80000000000 */
[C---:B------:R-:W-:Y:S02]  /*9b80*/  IMAD R7, R8.reuse, 0x8, R5 ;  /* 0x0000000808077824 */ /* 0x040fe400078e0205 */
[----:B------:R-:W-:Y:S02]  /*9b90*/  VIADD R8, R8, 0x1 ;  /* 0x0000000108087836 */ /* 0x000fe40000000000 */
[----:B------:R-:W0:Y:S03]  /*9ba0*/  SYNCS.PHASECHK.TRANS64.TRYWAIT P0, [R7+URZ], R2 ;  /* 0x00000002070075a7 */ /* 0x000e26000800017f */
[----:B------:R-:W-:-:S04]  /*9bb0*/  ISETP.NE.AND P1, PT, R8, 0x3, PT ;  /* 0x000000030800780c */ /* 0x000fc80003f25270 */
[----:B------:R-:W-:Y:S02]  /*9bc0*/  SEL R0, RZ, 0x1, P1 ;  /* 0x00000001ff007807 */ /* 0x000fe40000800000 */
[----:B------:R-:W-:Y:S02]  /*9bd0*/  SEL R8, R8, RZ, P1 ;  /* 0x000000ff08087207 */ /* 0x000fe40000800000 */
[----:B------:R-:W-:-:S03]  /*9be0*/  LOP3.LUT R9, R3, R0, RZ, 0x3c, !PT ;  /* 0x0000000003097212 */ /* 0x000fc600078e3cff */
[----:B------:R-:W-:Y:S01]  /*9bf0*/  IMAD R4, R8, 0x8, R5 ;  /* 0x0000000808047824 */ /* 0x000fe200078e0205 */
[----:B------:R-:W-:Y:S01]  /*9c00*/  SHF.L.U32 R3, R9, 0x1f, RZ ;  /* 0x0000001f09037819 */ /* 0x000fe200000006ff */
[----:B0-----:R-:W-:Y:S06]  /*9c10*/  @!P0 BRA `(.L_x_180) ;  /* 0x0000000000b88947 */ /* 0x001fec0003800000 */
.L_x_190:
[----:B------:R-:W1:Y:S01]  /*9c20*/  SYNCS.PHASECHK.TRANS64.TRYWAIT P0, [R4+URZ], R3 ;  /* 0x00000003040075a7 */ /* 0x000e62000800017f */
[----:B------:R-:W-:-:S05]  /*9c30*/  VIADD R0, R8, 0x1 ;  /* 0x0000000108007836 */ /* 0x000fca0000000000 */
[----:B------:R-:W-:-:S04]  /*9c40*/  ISETP.NE.AND P1, PT, R0, 0x3, PT ;  /* 0x000000030000780c */ /* 0x000fc80003f25270 */
[----:B0-----:R-:W-:Y:S02]  /*9c50*/  SEL R2, RZ, 0x1, P1 ;  /* 0x00000001ff027807 */ /* 0x001fe40000800000 */
[----:B------:R-:W-:Y:S02]  /*9c60*/  SEL R0, R0, RZ, P1 ;  /* 0x000000ff00007207 */ /* 0x000fe40000800000 */
[----:B------:R-:W-:Y:S01]  /*9c70*/  LOP3.LUT R2, R9, R2, RZ, 0x3c, !PT ;  /* 0x0000000209027212 */ /* 0x000fe200078e3cff */
[----:B-1----:R-:W-:Y:S06]  /*9c80*/  @!P0 BRA `(.L_x_181) ;  /* 0x0000000000b08947 */ /* 0x002fec0003800000 */
.L_x_191:
[----:B------:R-:W-:Y:S01]  /*9c90*/  IMAD R5, R0, 0x8, R5 ;  /* 0x0000000800057824 */ /* 0x000fe200078e0205 */
[----:B------:R-:W-:-:S07]  /*9ca0*/  SHF.L.U32 R0, R2, 0x1f, RZ ;  /* 0x0000001f02007819 */ /* 0x000fce00000006ff */
.L_x_182:
[----:B-1----:R1:W2:Y:S02]  /*9cb0*/  SYNCS.PHASECHK.TRANS64.TRYWAIT P0, [R5+URZ], R0 ;  /* 0x00000000050075a7 */ /* 0x0022a4000800017f */
[----:B--2---:R-:W-:Y:S05]  /*9cc0*/  @!P0 NANOSLEEP.SYNCS 0x989680 ;  /* 0x009896800000895d */ /* 0x004fea0003900000 */
[----:B------:R-:W2:Y:S02]  /*9cd0*/  @!P0 SYNCS.PHASECHK.TRANS64 P0, [R5+URZ], R0 ;  /* 0x00000000050085a7 */ /* 0x000ea4000800007f */
[----:B--2---:R-:W-:Y:S05]  /*9ce0*/  @!P0 BRA `(.L_x_182) ;  /* 0xfffffffc00f08947 */ /* 0x004fea000383ffff */
.L_x_178:
[----:B------:R-:W-:Y:S05]  /*9cf0*/  BSYNC B0 ;  /* 0x0000000000007941 */ /* 0x000fea0003800000 */
.L_x_177:
[----:B------:R-:W-:Y:S05]  /*9d00*/  EXIT ;  /* 0x000000000000794d */ /* 0x000fea0003800000 */
.L_x_21:
[----:B-1----:R1:W2:Y:S02]  /*9d10*/  SYNCS.PHASECHK.TRANS64.TRYWAIT P1, [R3+URZ], R0 ;  /* 0x00000000030075a7 */ /* 0x0022a4000802017f */
[----:B--2---:R-:W-:Y:S05]  /*9d20*/  @!P1 NANOSLEEP.SYNCS 0x989680 ;  /* 0x009896800000995d */ /* 0x004fea0003900000 */
[----:B------:R-:W2:Y:S02]  /*9d30*/  @!P1 SYNCS.PHASECHK.TRANS64 P1, [R3+URZ], R0 ;  /* 0x00000000030095a7 */ /* 0x000ea4000802007f */
[----:B--2---:R-:W-:Y:S05]  /*9d40*/  @!P1 BRA `(.L_x_21) ;  /* 0xfffffffc00f09947 */ /* 0x004fea000383ffff */
[----:B------:R-:W-:Y:S05]  /*9d50*/  BRA `(.L_x_20) ;  /* 0xffffff7800807947 */ /* 0x000fea000383ffff */
.L_x_26:
[----:B-1----:R1:W2:Y:S02]  /*9d60*/  SYNCS.PHASECHK.TRANS64.TRYWAIT P1, [R5+URZ], R4 ;  /* 0x00000004050075a7 */ /* 0x0022a4000802017f */
[----:B--2---:R-:W-:Y:S05]  /*9d70*/  @!P1 NANOSLEEP.SYNCS 0x989680 ;  /* 0x009896800000995d */ /* 0x004fea0003900000 */
[----:B------:R-:W2:Y:S02]  /*9d80*/  @!P1 SYNCS.PHASECHK.TRANS64 P1, [R5+URZ], R4 ;  /* 0x00000004050095a7 */ /* 0x000ea4000802007f */
[----:B--2---:R-:W-:Y:S05]  /*9d90*/  @!P1 BRA `(.L_x_26) ;  /* 0xfffffffc00f09947 */ /* 0x004fea000383ffff */
[----:B------:R-:W-:Y:S05]  /*9da0*/  BRA `(.L_x_25) ;  /* 0xffffff8800307947 */ /* 0x000fea000383ffff */
.L_x_165:
[----:B------:R-:W-:Y:S01]  /*9db0*/  BSSY B1, `(.L_x_183) ;  /* 0x0000006000017945 */ /* 0x000fe20003800000 */
[----:B------:R-:W-:-:S07]  /*9dc0*/  IMAD.MOV.U32 R15, RZ, RZ, -0x1 ;  /* 0xffffffffff0f7424 */ /* 0x000fce00078e00ff */
[----:B------:R-:W-:Y:S05]  /*9dd0*/  WARPSYNC.COLLECTIVE R15, `(.L_x_184) ;  /* 0x000000000f0c7348 */ /* 0x000fea0003c00000 */
[----:B------:R-:W-:Y:S02]  /*9de0*/  ELECT P6, UR62, PT ;  /* 0x00000000003e782f */ /* 0x000fe400038c0000 */
[----:B------:R-:W-:Y:S01]  /*9df0*/  MOV R14, UR62 ;  /* 0x0000003e000e7c02 */ /* 0x000fe20008000f00 */
[----:B------:R-:W-:Y:S10]  /*9e00*/  ENDCOLLECTIVE ;  /* 0x000000000000791b */ /* 0x000ff40003800000 */
.L_x_184:
[----:B------:R-:W-:Y:S05]  /*9e10*/  BSYNC B1 ;  /* 0x0000000000017941 */ /* 0x000fea0003800000 */
.L_x_183:
[----:B------:R-:W-:Y:S05]  /*9e20*/  BRA `(.L_x_185) ;  /* 0xffffffec00d47947 */ /* 0x000fea000383ffff */
.L_x_168:
[----:B-1----:R1:W2:Y:S02]  /*9e30*/  SYNCS.PHASECHK.TRANS64.TRYWAIT P0, [R23+URZ+0x18], R14 ;  /* 0x0000180e170075a7 */ /* 0x0022a4000800017f */
[----:B--2---:R-:W-:Y:S05]  /*9e40*/  @!P0 NANOSLEEP.SYNCS 0x989680 ;  /* 0x009896800000895d */ /* 0x004fea0003900000 */
[----:B------:R-:W2:Y:S02]  /*9e50*/  @!P0 SYNCS.PHASECHK.TRANS64 P0, [R23+URZ+0x18], R14 ;  /* 0x0000180e170085a7 */ /* 0x000ea4000800007f */
[----:B--2---:R-:W-:Y:S05]  /*9e60*/  @!P0 BRA `(.L_x_168) ;  /* 0xfffffffc00f08947 */ /* 0x004fea000383ffff */
[----:B------:R-:W-:Y:S05]  /*9e70*/  BRA `(.L_x_186) ;  /* 0xfffffff000147947 */ /* 0x000fea000383ffff */
.L_x_176:
[----:B------:R-:W-:Y:S01]  /*9e80*/  BSSY B0, `(.L_x_187) ;  /* 0x0000006000007945 */ /* 0x000fe20003800000 */
[----:B------:R-:W-:-:S07]  /*9e90*/  IMAD.MOV.U32 R15, RZ, RZ, -0x1 ;  /* 0xffffffffff0f7424 */ /* 0x000fce00078e00ff */
[----:B------:R-:W-:Y:S05]  /*9ea0*/  WARPSYNC.COLLECTIVE R15, `(.L_x_188) ;  /* 0x000000000f0c7348 */ /* 0x000fea0003c00000 */
[----:B------:R-:W-:Y:S02]  /*9eb0*/  ELECT P6, UR62, PT ;  /* 0x00000000003e782f */ /* 0x000fe400038c0000 */
[----:B------:R-:W-:Y:S01]  /*9ec0*/  MOV R14, UR62 ;  /* 0x0000003e000e7c02 */ /* 0x000fe20008000f00 */
[----:B------:R-:W-:Y:S10]  /*9ed0*/  ENDCOLLECTIVE ;  /* 0x000000000000791b */ /* 0x000ff40003800000 */
.L_x_188:
[----:B------:R-:W-:Y:S05]  /*9ee0*/  BSYNC B0 ;  /* 0x0000000000007941 */ /* 0x000fea0003800000 */
.L_x_187:
[----:B------:R-:W-:Y:S05]  /*9ef0*/  BRA `(.L_x_189) ;  /* 0xfffffff800f47947 */ /* 0x000fea000383ffff */
.L_x_180:
[----:B0-----:R0:W1:Y:S02]  /*9f00*/  SYNCS.PHASECHK.TRANS64.TRYWAIT P0, [R7+URZ], R2 ;  /* 0x00000002070075a7 */ /* 0x001064000800017f */
[----:B-1----:R-:W-:Y:S05]  /*9f10*/  @!P0 NANOSLEEP.SYNCS 0x989680 ;  /* 0x009896800000895d */ /* 0x002fea0003900000 */
[----:B------:R-:W1:Y:S02]  /*9f20*/  @!P0 SYNCS.PHASECHK.TRANS64 P0, [R7+URZ], R2 ;  /* 0x00000002070085a7 */ /* 0x000e64000800007f */
[----:B-1----:R-:W-:Y:S05]  /*9f30*/  @!P0 BRA `(.L_x_180) ;  /* 0xfffffffc00f08947 */ /* 0x002fea000383ffff */
[----:B------:R-:W-:Y:S05]  /*9f40*/  BRA `(.L_x_190) ;  /* 0xfffffffc00347947 */ /* 0x000fea000383ffff */
.L_x_181:
[----:B0-----:R0:W1:Y:S02]  /*9f50*/  SYNCS.PHASECHK.TRANS64.TRYWAIT P0, [R4+URZ], R3 ;  /* 0x00000003040075a7 */ /* 0x001064000800017f */
[----:B-1----:R-:W-:Y:S05]  /*9f60*/  @!P0 NANOSLEEP.SYNCS 0x989680 ;  /* 0x009896800000895d */ /* 0x002fea0003900000 */
[----:B------:R-:W1:Y:S02]  /*9f70*/  @!P0 SYNCS.PHASECHK.TRANS64 P0, [R4+URZ], R3 ;  /* 0x00000003040085a7 */ /* 0x000e64000800007f */
[----:B-1----:R-:W-:Y:S05]  /*9f80*/  @!P0 BRA `(.L_x_181) ;  /* 0xfffffffc00f08947 */ /* 0x002fea000383ffff */
[----:B------:R-:W-:Y:S05]  /*9f90*/  BRA `(.L_x_191) ;  /* 0xfffffffc003c7947 */ /* 0x000fea000383ffff */
.L_x_192:
[----:B------:R-:W-:-:S00]  /*9fa0*/  BRA `(.L_x_192) ;  /* 0xfffffffc00fc7947 */ /* 0x000fc0000383ffff */
[----:B------:R-:W-:-:S00]  /*9fb0*/  NOP ;  /* 0x0000000000007918 */ /* 0x000fc00000000000 */
        /* <DEDUP_REMOVED lines=12> */
.L_x_193:


//--------------------- .nv.global.init           --------------------------
	.section	.nv.global.init,"aw",@progbits
.nv.global.init:
	.type		$str$22,@object
	.size		$str$22,($str$23 - $str$22)
$str$22:
        /*0000*/ 	.byte	0x6b, 0x5f, 0x74, 0x69, 0x6c, 0x65, 0x5f, 0x63, 0x6f, 0x75, 0x6e, 0x74, 0x20, 0x3e, 0x3d, 0x20
        /*0010*/ 	.byte	0x31, 0x00
	.type		$str$23,@object
	.size		$str$23,(__unnamed_1 - $str$23)
$str$23:
        /*0012*/ 	.byte	0x2f, 0x74, 0x6d, 0x70, 0x2f, 0x63, 0x75, 0x74, 0x6c, 0x61, 0x73, 0x73, 0x5f, 0x73, 0x77, 0x65
        /*0022*/ 	.byte	0x65, 0x70, 0x5f, 0x73, 0x72, 0x63, 0x2f, 0x69, 0x6e, 0x63, 0x6c, 0x75, 0x64, 0x65, 0x2f, 0x63
        /*0032*/ 	.byte	0x75, 0x74, 0x6c, 0x61, 0x73, 0x73, 0x2f, 0x67, 0x65, 0x6d, 0x6d, 0x2f, 0x63, 0x6f, 0x6c, 0x6c
        /*0042*/ 	.byte	0x65, 0x63, 0x74, 0x69, 0x76, 0x65, 0x2f, 0x73, 0x6d, 0x39, 0x30, 0x5f, 0x6d, 0x6d, 0x61, 0x5f
        /*0052*/ 	.byte	0x74, 0x6d, 0x61, 0x5f, 0x67, 0x6d, 0x6d, 0x61, 0x5f, 0x73, 0x73, 0x5f, 0x77, 0x61, 0x72, 0x70
        /*0062*/ 	.byte	0x73, 0x70, 0x65, 0x63, 0x69, 0x61, 0x6c, 0x69, 0x7a, 0x65, 0x64, 0x2e, 0x68, 0x70, 0x70, 0x00
	.type		__unnamed_1,@object
	.size		__unnamed_1,(.L_0 - __unnamed_1)
__unnamed_1:
        /*0072*/ 	.byte	0x76, 0x6f, 0x69, 0x64, 0x20, 0x63, 0x75, 0x74, 0x6c, 0x61, 0x73, 0x73, 0x3a, 0x3a, 0x67, 0x65
        /* <DEDUP_REMOVED lines=177> */
        /*0b92*/ 	.byte	0x65, 0x6e, 0x74, 0x69, 0x74, 0x79, 0x5d, 0x00
.L_0:


//--------------------- .nv.shared._ZN7cutlass13device_kernelINS_4gemm6kernel13GemmUniversalIN4cute5tupleIJiiiiEEENS1_10collective13CollectiveMmaINS1_34MainloopSm90TmaGmmaWarpSpecializedILi3ENS5_IJNS4_1CILi1EEENSA_ILi2EEESB_EEENS1_35KernelTmaWarpSpecializedCooperativeEEENS5_IJNSA_ILi256EEENSA_ILi64EEENSA_ILi128EEEEEENS_10tfloat32_tENS5_IJlSB_lEEESK_SL_NS4_8TiledMMAINS4_8MMA_AtomIJNS4_4SM904GMMA29MMA_64x64x8_F32TF32TF32_SS_TNILNSP_7ScaleInE1ELSR_1EEEEEENS4_6LayoutINS5_IJSC_SB_SB_EEENS5_IJSB_NSA_ILi0EEESW_EEEEENS5_IJNS4_10UnderscoreESZ_SZ_EEEEENS4_23SM90_TMA_LOAD_MULTICASTENS4_14ComposedLayoutINS4_7SwizzleILi3ELi4ELi3EEENS4_18smem_ptr_flag_bitsILi32EEENSU_INS5_IJNSA_ILi8EEENSA_ILi32EEEEEENS5_IJS19_SB_EEEEEEEvNS4_8identityENS4_13SM90_TMA_LOADES1D_vS1E_EENS_8epilogue10collective6detail29Sm90TmaWarpSpecializedAdapterINS1I_15DefaultEpilogueISK_SL_SL_NS1H_6thread17LinearCombinationISK_Li1EffLNS1M_9ScaleType4KindE0ELNS_15FloatRoundStyleE2ESK_EENS1_15EpilogueDefaultEEEEEvvEEEEvNT_6ParamsE --------------------------
	.section	.nv.shared._ZN7cutlass13device_kernelINS_4gemm6kernel13GemmUniversalIN4cute5tupleIJiiiiEEENS1_10collective13CollectiveMmaINS1_34MainloopSm90TmaGmmaWarpSpecializedILi3ENS5_IJNS4_1CILi1EEENSA_ILi2EEESB_EEENS1_35KernelTmaWarpSpecializedCooperativeEEENS5_IJNSA_ILi256EEENSA_ILi64EEENSA_ILi128EEEEEENS_10tfloat32_tENS5_IJlSB_lEEESK_SL_NS4_8TiledMMAINS4_8MMA_AtomIJNS4_4SM904GMMA29MMA_64x64x8_F32TF32TF32_SS_TNILNSP_7ScaleInE1ELSR_1EEEEEENS4_6LayoutINS5_IJSC_SB_SB_EEENS5_IJSB_NSA_ILi0EEESW_EEEEENS5_IJNS4_10UnderscoreESZ_SZ_EEEEENS4_23SM90_TMA_LOAD_MULTICASTENS4_14ComposedLayoutINS4_7SwizzleILi3ELi4ELi3EEENS4_18smem_ptr_flag_bitsILi32EEENSU_INS5_IJNSA_ILi8EEENSA_ILi32EEEEEENS5_IJS19_SB_EEEEEEEvNS4_8identityENS4_13SM90_TMA_LOADES1D_vS1E_EENS_8epilogue10collective6detail29Sm90TmaWarpSpecializedAdapterINS1I_15DefaultEpilogueISK_SL_SL_NS1H_6thread17LinearCombinationISK_Li1EffLNS1M_9ScaleType4KindE0ELNS_15FloatRoundStyleE2ESK_EENS1_15EpilogueDefaultEEEEEvvEEEEvNT_6ParamsE,"aw",@nobits
	.sectionflags	@""
	.align	16
	.zero		1024


//--------------------- .nv.shared.reserved.0     --------------------------
	.section	.nv.shared.reserved.0,"aw",@nobits
	.weak		__nv_reservedSMEM_offset_0_alias
	.size		__nv_reservedSMEM_offset_0_alias, 0, 0
	.other		__nv_reservedSMEM_offset_0_alias,@"STO_CUDA_RESERVED_SHARED STV_DEFAULT"
__nv_reservedSMEM_offset_0_alias:
	.zero		0


//--------------------- .nv.global                --------------------------
	.section	.nv.global,"aw",@nobits
.nv.global:
	.type		_ZN39_INTERNAL_5501e94c_4_k_cu_3d052f9f_58164cute1_E,@object
	.size		_ZN39_INTERNAL_5501e94c_4_k_cu_3d052f9f_58164cute1_E,(_ZN39_INTERNAL_5501e94c_4_k_cu_3d052f9f_58164cuda3std3__45__cpo6cbeginE - _ZN39_INTERNAL_5501e94c_4_k_cu_3d052f9f_58164cute1_E)
_ZN39_INTERNAL_5501e94c_4_k_cu_3d052f9f_58164cute1_E:
	.zero		1
	.type		_ZN39_INTERNAL_5501e94c_4_k_cu_3d052f9f_58164cuda3std3__45__cpo6cbeginE,@object
	.size		_ZN39_INTERNAL_5501e94c_4_k_cu_3d052f9f_58164cuda3std3__45__cpo6cbeginE,(_ZN39_INTERNAL_5501e94c_4_k_cu_3d052f9f_58164cuda3std3__48in_placeE - _ZN39_INTERNAL_5501e94c_4_k_cu_3d052f9f_58164cuda3std3__45__cpo6cbeginE)
_ZN39_INTERNAL_5501e94c_4_k_cu_3d052f9f_58164cuda3std3__45__cpo6cbeginE:
	.zero		1
	.type		_ZN39_INTERNAL_5501e94c_4_k_cu_3d052f9f_58164cuda3std3__48in_placeE,@object
	.size		_ZN39_INTERNAL_5501e94c_4_k_cu_3d052f9f_58164cuda3std3__48in_placeE,(_ZN39_INTERNAL_5501e94c_4_k_cu_3d052f9f_58164cuda3std6ranges3__45__cpo9iter_moveE - _ZN39_INTERNAL_5501e94c_4_k_cu_3d052f9f_58164cuda3std3__48in_placeE)
_ZN39_INTERNAL_5501e94c_4_k_cu_3d052f9f_58164cuda3std3__48in_placeE:
	.zero		1
	.type		_ZN39_INTERNAL_5501e94c_4_k_cu_3d052f9f_58164cuda3std6ranges3__45__cpo9iter_moveE,@object
	.size		_ZN39_INTERNAL_5501e94c_4_k_cu_3d052f9f_58164cuda3std6ranges3__45__cpo9iter_moveE,(_ZN39_INTERNAL_5501e94c_4_k_cu_3d052f9f_58164cuda3std3__45__cpo5beginE - _ZN39_INTERNAL_5501e94c_4_k_cu_3d052f9f_58164cuda3std6ranges3__45__cpo9iter_moveE)
_ZN39_INTERNAL_5501e94c_4_k_cu_3d052f9f_58164cuda3std6ranges3__45__cpo9iter_moveE:
	.zero		1
	.type		_ZN39_INTERNAL_5501e94c_4_k_cu_3d052f9f_58164cuda3std3__45__cpo5beginE,@object
	.size		_ZN39_INTERNAL_5501e94c_4_k_cu_3d052f9f_58164cuda3std3__45__cpo5beginE,(_ZN39_INTERNAL_5501e94c_4_k_cu_3d052f9f_58164cuda3std3__441_GLOBAL__N__5501e94c_4_k_cu_3d052f9f_58166ignoreE - _ZN39_INTERNAL_5501e94c_4_k_cu_3d052f9f_58164cuda3std3__45__cpo5beginE)
_ZN39_INTERNAL_5501e94c_4_k_cu_3d052f9f_58164cuda3std3__45__cpo5beginE:
	.zero		1
	.type		_ZN39_INTERNAL_5501e94c_4_k_cu_3d052f9f_58164cuda3std3__441_GLOBAL__N__5501e94c_4_k_cu_3d052f9f_58166ignoreE,@object
	.size		_ZN39_INTERNAL_5501e94c_4_k_cu_3d052f9f_58164cuda3std3__441_GLOBAL__N__5501e94c_4_k_cu_3d052f9f_58166ignoreE,(_ZN39_INTERNAL_5501e94c_4_k_cu_3d052f9f_58164cute7productE - _ZN39_INTERNAL_5501e94c_4_k_cu_3d052f9f_58164cuda3std3__441_GLOBAL__N__5501e94c_4_k_cu_3d052f9f_58166ignoreE)
_ZN39_INTERNAL_5501e94c_4_k_cu_3d052f9f_58164cuda3std3__441_GLOBAL__N__5501e94c_4_k_cu_3d052f9f_58166ignoreE:
	.zero		1
	.type		_ZN39_INTERNAL_5501e94c_4_k_cu_3d052f9f_58164cute7productE,@object
	.size		_ZN39_INTERNAL_5501e94c_4_k_cu_3d052f9f_58164cute7productE,(_ZN39_INTERNAL_5501e94c_4_k_cu_3d052f9f_58164cuda3std3__45__cpo3endE - _ZN39_INTERNAL_5501e94c_4_k_cu_3d052f9f_58164cute7productE)
_ZN39_INTERNAL_5501e94c_4_k_cu_3d052f9f_58164cute7productE:
	.zero		1
	.type		_ZN39_INTERNAL_5501e94c_4_k_cu_3d052f9f_58164cuda3std3__45__cpo3endE,@object
	.size		_ZN39_INTERNAL_5501e94c_4_k_cu_3d052f9f_58164cuda3std3__45__cpo3endE,(_ZN39_INTERNAL_5501e94c_4_k_cu_3d052f9f_58164cuda3std3__419piecewise_constructE - _ZN39_INTERNAL_5501e94c_4_k_cu_3d052f9f_58164cuda3std3__45__cpo3endE)
_ZN39_INTERNAL_5501e94c_4_k_cu_3d052f9f_58164cuda3std3__45__cpo3endE:
	.zero		1
	.type		_ZN39_INTERNAL_5501e94c_4_k_cu_3d052f9f_58164cuda3std3__419piecewise_constructE,@object
	.size		_ZN39_INTERNAL_5501e94c_4_k_cu_3d052f9f_58164cuda3std3__419piecewise_constructE,(_ZN39_INTERNAL_5501e94c_4_k_cu_3d052f9f_58164cuda3std3__45__cpo4cendE - _ZN39_INTERNAL_5501e94c_4_k_cu_3d052f9f_58164cuda3std3__419piecewise_constructE)
_ZN39_INTERNAL_5501e94c_4_k_cu_3d052f9f_58164cuda3std3__419piecewise_constructE:
	.zero		1
	.type		_ZN39_INTERNAL_5501e94c_4_k_cu_3d052f9f_58164cuda3std3__45__cpo4cendE,@object
	.size		_ZN39_INTERNAL_5501e94c_4_k_cu_3d052f9f_58164cuda3std3__45__cpo4cendE,(_ZN39_INTERNAL_5501e94c_4_k_cu_3d052f9f_58164cuda3std6ranges3__45__cpo4swapE - _ZN39_INTERNAL_5501e94c_4_k_cu_3d052f9f_58164cuda3std3__45__cpo4cendE)
_ZN39_INTERNAL_5501e94c_4_k_cu_3d052f9f_58164cuda3std3__45__cpo4cendE:
	.zero		1
	.type		_ZN39_INTERNAL_5501e94c_4_k_cu_3d052f9f_58164cuda3std6ranges3__45__cpo4swapE,@object
	.size		_ZN39_INTERNAL_5501e94c_4_k_cu_3d052f9f_58164cuda3std6ranges3__45__cpo4swapE,(.L_8 - _ZN39_INTERNAL_5501e94c_4_k_cu_3d052f9f_58164cuda3std6ranges3__45__cpo4swapE)
_ZN39_INTERNAL_5501e94c_4_k_cu_3d052f9f_58164cuda3std6ranges3__45__cpo4swapE:
	.zero		1
.L_8:


//--------------------- .nv.constant0._ZN7cutlass13device_kernelINS_4gemm6kernel13GemmUniversalIN4cute5tupleIJiiiiEEENS1_10collective13CollectiveMmaINS1_34MainloopSm90TmaGmmaWarpSpecializedILi3ENS5_IJNS4_1CILi1EEENSA_ILi2EEESB_EEENS1_35KernelTmaWarpSpecializedCooperativeEEENS5_IJNSA_ILi256EEENSA_ILi64EEENSA_ILi128EEEEEENS_10tfloat32_tENS5_IJlSB_lEEESK_SL_NS4_8TiledMMAINS4_8MMA_AtomIJNS4_4SM904GMMA29MMA_64x64x8_F32TF32TF32_SS_TNILNSP_7ScaleInE1ELSR_1EEEEEENS4_6LayoutINS5_IJSC_SB_SB_EEENS5_IJSB_NSA_ILi0EEESW_EEEEENS5_IJNS4_10UnderscoreESZ_SZ_EEEEENS4_23SM90_TMA_LOAD_MULTICASTENS4_14ComposedLayoutINS4_7SwizzleILi3ELi4ELi3EEENS4_18smem_ptr_flag_bitsILi32EEENSU_INS5_IJNSA_ILi8EEENSA_ILi32EEEEEENS5_IJS19_SB_EEEEEEEvNS4_8identityENS4_13SM90_TMA_LOADES1D_vS1E_EENS_8epilogue10collective6detail29Sm90TmaWarpSpecializedAdapterINS1I_15DefaultEpilogueISK_SL_SL_NS1H_6thread17LinearCombinationISK_Li1EffLNS1M_9ScaleType4KindE0ELNS_15FloatRoundStyleE2ESK_EENS1_15EpilogueDefaultEEEEEvvEEEEvNT_6ParamsE --------------------------
	.section	.nv.constant0._ZN7cutlass13device_kernelINS_4gemm6kernel13GemmUniversalIN4cute5tupleIJiiiiEEENS1_10collective13CollectiveMmaINS1_34MainloopSm90TmaGmmaWarpSpecializedILi3ENS5_IJNS4_1CILi1EEENSA_ILi2EEESB_EEENS1_35KernelTmaWarpSpecializedCooperativeEEENS5_IJNSA_ILi256EEENSA_ILi64EEENSA_ILi128EEEEEENS_10tfloat32_tENS5_IJlSB_lEEESK_SL_NS4_8TiledMMAINS4_8MMA_AtomIJNS4_4SM904GMMA29MMA_64x64x8_F32TF32TF32_SS_TNILNSP_7ScaleInE1ELSR_1EEEEEENS4_6LayoutINS5_IJSC_SB_SB_EEENS5_IJSB_NSA_ILi0EEESW_EEEEENS5_IJNS4_10UnderscoreESZ_SZ_EEEEENS4_23SM90_TMA_LOAD_MULTICASTENS4_14ComposedLayoutINS4_7SwizzleILi3ELi4ELi3EEENS4_18smem_ptr_flag_bitsILi32EEENSU_INS5_IJNSA_ILi8EEENSA_ILi32EEEEEENS5_IJS19_SB_EEEEEEEvNS4_8identityENS4_13SM90_TMA_LOADES1D_vS1E_EENS_8epilogue10collective6detail29Sm90TmaWarpSpecializedAdapterINS1I_15DefaultEpilogueISK_SL_SL_NS1H_6thread17LinearCombinationISK_Li1EffLNS1M_9ScaleType4KindE0ELNS_15FloatRoundStyleE2ESK_EENS1_15EpilogueDefaultEEEEEvvEEEEvNT_6ParamsE,"a",@progbits
	.sectionflags	@""
	.align	4
.nv.constant0._ZN7cutlass13device_kernelINS_4gemm6kernel13GemmUniversalIN4cute5tupleIJiiiiEEENS1_10collective13CollectiveMmaINS1_34MainloopSm90TmaGmmaWarpSpecializedILi3ENS5_IJNS4_1CILi1EEENSA_ILi2EEESB_EEENS1_35KernelTmaWarpSpecializedCooperativeEEENS5_IJNSA_ILi256EEENSA_ILi64EEENSA_ILi128EEEEEENS_10tfloat32_tENS5_IJlSB_lEEESK_SL_NS4_8TiledMMAINS4_8MMA_AtomIJNS4_4SM904GMMA29MMA_64x64x8_F32TF32TF32_SS_TNILNSP_7ScaleInE1ELSR_1EEEEEENS4_6LayoutINS5_IJSC_SB_SB_EEENS5_IJSB_NSA_ILi0EEESW_EEEEENS5_IJNS4_10UnderscoreESZ_SZ_EEEEENS4_23SM90_TMA_LOAD_MULTICASTENS4_14ComposedLayoutINS4_7SwizzleILi3ELi4ELi3EEENS4_18smem_ptr_flag_bitsILi32EEENSU_INS5_IJNSA_ILi8EEENSA_ILi32EEEEEENS5_IJS19_SB_EEEEEEEvNS4_8identityENS4_13SM90_TMA_LOADES1D_vS1E_EENS_8epilogue10collective6detail29Sm90TmaWarpSpecializedAdapterINS1I_15DefaultEpilogueISK_SL_SL_NS1H_6thread17LinearCombinationISK_Li1EffLNS1M_9ScaleType4KindE0ELNS_15FloatRoundStyleE2ESK_EENS1_15EpilogueDefaultEEEEEvvEEEEvNT_6ParamsE:
	.zero		1664


//--------------------- SYMBOLS --------------------------

	.type		.nv.reservedSmem.offset0,@object
	.size		.nv.reservedSmem.offset0,0x4
	.type		__assertfail,@function
